//
// Generated by NVIDIA NVVM Compiler
//
// Compiler Build ID: CL-36424714
// Cuda compilation tools, release 13.0, V13.0.88
// Based on NVVM 20.0.0
//

.version 9.0
.target sm_100
.address_size 64

	// .globl	_Z22egaq_dequant_kernel_v1PKjPKfS2_Pfi
.const .align 4 .b8 tier1_scale_lut[1024];
.const .align 4 .b8 tier2_scale_lut[64];
.const .align 4 .b8 tier3_scale_lut[16];

.visible .entry _Z22egaq_dequant_kernel_v1PKjPKfS2_Pfi(
	.param .u64 .ptr .align 1 _Z22egaq_dequant_kernel_v1PKjPKfS2_Pfi_param_0,
	.param .u64 .ptr .align 1 _Z22egaq_dequant_kernel_v1PKjPKfS2_Pfi_param_1,
	.param .u64 .ptr .align 1 _Z22egaq_dequant_kernel_v1PKjPKfS2_Pfi_param_2,
	.param .u64 .ptr .align 1 _Z22egaq_dequant_kernel_v1PKjPKfS2_Pfi_param_3,
	.param .u32 _Z22egaq_dequant_kernel_v1PKjPKfS2_Pfi_param_4
)
{
	.reg .pred 	%p<2>;
	.reg .b32 	%r<39>;
	.reg .b32 	%f<39>;
	.reg .b64 	%rd<15>;

	ld.param.u64 	%rd1, [_Z22egaq_dequant_kernel_v1PKjPKfS2_Pfi_param_0];
	ld.param.u64 	%rd2, [_Z22egaq_dequant_kernel_v1PKjPKfS2_Pfi_param_1];
	ld.param.u64 	%rd3, [_Z22egaq_dequant_kernel_v1PKjPKfS2_Pfi_param_2];
	ld.param.u64 	%rd4, [_Z22egaq_dequant_kernel_v1PKjPKfS2_Pfi_param_3];
	ld.param.u32 	%r2, [_Z22egaq_dequant_kernel_v1PKjPKfS2_Pfi_param_4];
	mov.u32 	%r3, %ctaid.x;
	mov.u32 	%r4, %ntid.x;
	mov.u32 	%r5, %tid.x;
	mad.lo.s32 	%r1, %r3, %r4, %r5;
	setp.ge.s32 	%p1, %r1, %r2;
	@%p1 bra 	$L__BB0_2;
	cvta.to.global.u64 	%rd5, %rd4;
	cvta.to.global.u64 	%rd6, %rd1;
	cvta.to.global.u64 	%rd7, %rd2;
	cvta.to.global.u64 	%rd8, %rd3;
	mul.wide.s32 	%rd9, %r1, 4;
	add.s64 	%rd10, %rd6, %rd9;
	add.s64 	%rd11, %rd7, %rd9;
	add.s64 	%rd12, %rd8, %rd9;
	shl.b32 	%r6, %r1, 5;
	ld.global.nc.f32 	%f1, [%rd12];
	ld.global.nc.f32 	%f2, [%rd11];
	ld.global.nc.u32 	%r7, [%rd10];
	and.b32  	%r8, %r7, 3;
	cvt.rn.f32.u32 	%f3, %r8;
	mul.f32 	%f4, %f2, %f3;
	mul.wide.s32 	%rd13, %r6, 4;
	add.s64 	%rd14, %rd5, %rd13;
	st.global.f32 	[%rd14], %f4;
	shr.u32 	%r9, %r7, 2;
	and.b32  	%r10, %r9, 3;
	cvt.rn.f32.u32 	%f5, %r10;
	mul.f32 	%f6, %f2, %f5;
	st.global.f32 	[%rd14+4], %f6;
	shr.u32 	%r11, %r7, 4;
	and.b32  	%r12, %r11, 3;
	cvt.rn.f32.u32 	%f7, %r12;
	mul.f32 	%f8, %f2, %f7;
	st.global.f32 	[%rd14+8], %f8;
	shr.u32 	%r13, %r7, 6;
	and.b32  	%r14, %r13, 3;
	cvt.rn.f32.u32 	%f9, %r14;
	mul.f32 	%f10, %f2, %f9;
	st.global.f32 	[%rd14+12], %f10;
	shr.u32 	%r15, %r7, 8;
	and.b32  	%r16, %r15, 3;
	cvt.rn.f32.u32 	%f11, %r16;
	mul.f32 	%f12, %f2, %f11;
	st.global.f32 	[%rd14+16], %f12;
	shr.u32 	%r17, %r7, 10;
	and.b32  	%r18, %r17, 3;
	cvt.rn.f32.u32 	%f13, %r18;
	mul.f32 	%f14, %f2, %f13;
	st.global.f32 	[%rd14+20], %f14;
	shr.u32 	%r19, %r7, 12;
	and.b32  	%r20, %r19, 3;
	cvt.rn.f32.u32 	%f15, %r20;
	mul.f32 	%f16, %f2, %f15;
	st.global.f32 	[%rd14+24], %f16;
	shr.u32 	%r21, %r7, 14;
	and.b32  	%r22, %r21, 3;
	cvt.rn.f32.u32 	%f17, %r22;
	mul.f32 	%f18, %f2, %f17;
	st.global.f32 	[%rd14+28], %f18;
	shr.u32 	%r23, %r7, 16;
	and.b32  	%r24, %r23, 3;
	cvt.rn.f32.u32 	%f19, %r24;
	mul.f32 	%f20, %f2, %f19;
	st.global.f32 	[%rd14+32], %f20;
	shr.u32 	%r25, %r7, 18;
	and.b32  	%r26, %r25, 3;
	cvt.rn.f32.u32 	%f21, %r26;
	mul.f32 	%f22, %f2, %f21;
	st.global.f32 	[%rd14+36], %f22;
	shr.u32 	%r27, %r7, 20;
	and.b32  	%r28, %r27, 3;
	cvt.rn.f32.u32 	%f23, %r28;
	mul.f32 	%f24, %f2, %f23;
	st.global.f32 	[%rd14+40], %f24;
	shr.u32 	%r29, %r7, 22;
	and.b32  	%r30, %r29, 3;
	cvt.rn.f32.u32 	%f25, %r30;
	mul.f32 	%f26, %f2, %f25;
	st.global.f32 	[%rd14+44], %f26;
	shr.u32 	%r31, %r7, 24;
	and.b32  	%r32, %r31, 3;
	cvt.rn.f32.u32 	%f27, %r32;
	mul.f32 	%f28, %f2, %f27;
	st.global.f32 	[%rd14+48], %f28;
	shr.u32 	%r33, %r7, 26;
	and.b32  	%r34, %r33, 3;
	cvt.rn.f32.u32 	%f29, %r34;
	mul.f32 	%f30, %f2, %f29;
	st.global.f32 	[%rd14+52], %f30;
	shr.u32 	%r35, %r7, 28;
	and.b32  	%r36, %r35, 3;
	cvt.rn.f32.u32 	%f31, %r36;
	mul.f32 	%f32, %f2, %f31;
	st.global.f32 	[%rd14+56], %f32;
	shr.u32 	%r37, %r7, 30;
	cvt.rn.f32.u32 	%f33, %r37;
	mul.f32 	%f34, %f2, %f33;
	st.global.f32 	[%rd14+60], %f34;
	and.b32  	%r38, %r23, 255;
	cvt.rn.f32.u32 	%f35, %r38;
	mul.f32 	%f36, %f1, %f35;
	cvt.rn.f32.u32 	%f37, %r31;
	mul.f32 	%f38, %f1, %f37;
	st.global.f32 	[%rd14+64], %f36;
	st.global.f32 	[%rd14+68], %f38;
$L__BB0_2:
	ret;

}
	// .globl	_Z27egaq_dequant_ternary_kernelPKjPKfPKhPfi
.visible .entry _Z27egaq_dequant_ternary_kernelPKjPKfPKhPfi(
	.param .u64 .ptr .align 1 _Z27egaq_dequant_ternary_kernelPKjPKfPKhPfi_param_0,
	.param .u64 .ptr .align 1 _Z27egaq_dequant_ternary_kernelPKjPKfPKhPfi_param_1,
	.param .u64 .ptr .align 1 _Z27egaq_dequant_ternary_kernelPKjPKfPKhPfi_param_2,
	.param .u64 .ptr .align 1 _Z27egaq_dequant_ternary_kernelPKjPKfPKhPfi_param_3,
	.param .u32 _Z27egaq_dequant_ternary_kernelPKjPKfPKhPfi_param_4
)
{
	.reg .pred 	%p<60>;
	.reg .b16 	%rs<15>;
	.reg .b32 	%r<80>;
	.reg .b32 	%f<75>;
	.reg .b64 	%rd<20>;

	ld.param.u64 	%rd3, [_Z27egaq_dequant_ternary_kernelPKjPKfPKhPfi_param_0];
	ld.param.u64 	%rd4, [_Z27egaq_dequant_ternary_kernelPKjPKfPKhPfi_param_1];
	ld.param.u64 	%rd5, [_Z27egaq_dequant_ternary_kernelPKjPKfPKhPfi_param_2];
	ld.param.u64 	%rd6, [_Z27egaq_dequant_ternary_kernelPKjPKfPKhPfi_param_3];
	ld.param.u32 	%r3, [_Z27egaq_dequant_ternary_kernelPKjPKfPKhPfi_param_4];
	cvta.to.global.u64 	%rd1, %rd6;
	mov.u32 	%r4, %ctaid.x;
	mov.u32 	%r5, %ntid.x;
	mov.u32 	%r6, %tid.x;
	mad.lo.s32 	%r1, %r4, %r5, %r6;
	setp.ge.s32 	%p1, %r1, %r3;
	@%p1 bra 	$L__BB1_86;
	cvta.to.global.u64 	%rd7, %rd3;
	cvta.to.global.u64 	%rd8, %rd5;
	cvta.to.global.u64 	%rd9, %rd4;
	cvt.s64.s32 	%rd10, %r1;
	mul.wide.s32 	%rd11, %r1, 4;
	add.s64 	%rd12, %rd7, %rd11;
	ld.global.nc.u32 	%r2, [%rd12];
	add.s64 	%rd13, %rd8, %rd10;
	ld.global.nc.u8 	%rs2, [%rd13];
	cvt.u16.u8 	%rs1, %rs2;
	setp.eq.s16 	%p2, %rs1, 2;
	add.s64 	%rd14, %rd9, %rd11;
	ld.global.nc.f32 	%f1, [%rd14];
	@%p2 bra 	$L__BB1_84;
	setp.ne.s16 	%p3, %rs1, 3;
	@%p3 bra 	$L__BB1_85;
	neg.f32 	%f2, %f1;
	and.b32  	%r45, %r2, 3;
	mov.f32 	%f59, 0f00000000;
	setp.gt.s32 	%p12, %r45, 1;
	@%p12 bra 	$L__BB1_6;
	setp.eq.s32 	%p14, %r45, 0;
	@%p14 bra 	$L__BB1_5;
	bra.uni 	$L__BB1_8;
$L__BB1_5:
	mov.f32 	%f59, %f2;
	bra.uni 	$L__BB1_8;
$L__BB1_6:
	setp.eq.s32 	%p13, %r45, 2;
	@%p13 bra 	$L__BB1_7;
	bra.uni 	$L__BB1_8;
$L__BB1_7:
	mov.f32 	%f59, %f1;
$L__BB1_8:
	shl.b32 	%r47, %r1, 4;
	mul.wide.s32 	%rd17, %r47, 4;
	add.s64 	%rd2, %rd1, %rd17;
	st.global.f32 	[%rd2], %f59;
	shr.u32 	%r48, %r2, 2;
	and.b32  	%r46, %r48, 3;
	mov.f32 	%f60, 0f00000000;
	setp.gt.s32 	%p15, %r46, 1;
	@%p15 bra 	$L__BB1_11;
	setp.eq.s32 	%p17, %r46, 0;
	@%p17 bra 	$L__BB1_10;
	bra.uni 	$L__BB1_13;
$L__BB1_10:
	mov.f32 	%f60, %f2;
	bra.uni 	$L__BB1_13;
$L__BB1_11:
	setp.eq.s32 	%p16, %r46, 3;
	@%p16 bra 	$L__BB1_13;
	mov.f32 	%f60, %f1;
$L__BB1_13:
	st.global.f32 	[%rd2+4], %f60;
	shr.u32 	%r50, %r2, 4;
	and.b32  	%r49, %r50, 3;
	mov.f32 	%f61, 0f00000000;
	setp.gt.s32 	%p18, %r49, 1;
	@%p18 bra 	$L__BB1_16;
	setp.eq.s32 	%p20, %r49, 0;
	@%p20 bra 	$L__BB1_15;
	bra.uni 	$L__BB1_18;
$L__BB1_15:
	mov.f32 	%f61, %f2;
	bra.uni 	$L__BB1_18;
$L__BB1_16:
	setp.eq.s32 	%p19, %r49, 3;
	@%p19 bra 	$L__BB1_18;
	mov.f32 	%f61, %f1;
$L__BB1_18:
	st.global.f32 	[%rd2+8], %f61;
	shr.u32 	%r52, %r2, 6;
	and.b32  	%r51, %r52, 3;
	mov.f32 	%f62, 0f00000000;
	setp.gt.s32 	%p21, %r51, 1;
	@%p21 bra 	$L__BB1_21;
	setp.eq.s32 	%p23, %r51, 0;
	@%p23 bra 	$L__BB1_20;
	bra.uni 	$L__BB1_23;
$L__BB1_20:
	mov.f32 	%f62, %f2;
	bra.uni 	$L__BB1_23;
$L__BB1_21:
	setp.eq.s32 	%p22, %r51, 3;
	@%p22 bra 	$L__BB1_23;
	mov.f32 	%f62, %f1;
$L__BB1_23:
	st.global.f32 	[%rd2+12], %f62;
	shr.u32 	%r54, %r2, 8;
	and.b32  	%r53, %r54, 3;
	mov.f32 	%f63, 0f00000000;
	setp.gt.s32 	%p24, %r53, 1;
	@%p24 bra 	$L__BB1_26;
	setp.eq.s32 	%p26, %r53, 0;
	@%p26 bra 	$L__BB1_25;
	bra.uni 	$L__BB1_28;
$L__BB1_25:
	mov.f32 	%f63, %f2;
	bra.uni 	$L__BB1_28;
$L__BB1_26:
	setp.eq.s32 	%p25, %r53, 3;
	@%p25 bra 	$L__BB1_28;
	mov.f32 	%f63, %f1;
$L__BB1_28:
	st.global.f32 	[%rd2+16], %f63;
	shr.u32 	%r56, %r2, 10;
	and.b32  	%r55, %r56, 3;
	mov.f32 	%f64, 0f00000000;
	setp.gt.s32 	%p27, %r55, 1;
	@%p27 bra 	$L__BB1_31;
	setp.eq.s32 	%p29, %r55, 0;
	@%p29 bra 	$L__BB1_30;
	bra.uni 	$L__BB1_33;
$L__BB1_30:
	mov.f32 	%f64, %f2;
	bra.uni 	$L__BB1_33;
$L__BB1_31:
	setp.eq.s32 	%p28, %r55, 3;
	@%p28 bra 	$L__BB1_33;
	mov.f32 	%f64, %f1;
$L__BB1_33:
	st.global.f32 	[%rd2+20], %f64;
	shr.u32 	%r58, %r2, 12;
	and.b32  	%r57, %r58, 3;
	mov.f32 	%f65, 0f00000000;
	setp.gt.s32 	%p30, %r57, 1;
	@%p30 bra 	$L__BB1_36;
	setp.eq.s32 	%p32, %r57, 0;
	@%p32 bra 	$L__BB1_35;
	bra.uni 	$L__BB1_38;
$L__BB1_35:
	mov.f32 	%f65, %f2;
	bra.uni 	$L__BB1_38;
$L__BB1_36:
	setp.eq.s32 	%p31, %r57, 3;
	@%p31 bra 	$L__BB1_38;
	mov.f32 	%f65, %f1;
$L__BB1_38:
	st.global.f32 	[%rd2+24], %f65;
	shr.u32 	%r60, %r2, 14;
	and.b32  	%r59, %r60, 3;
	mov.f32 	%f66, 0f00000000;
	setp.gt.s32 	%p33, %r59, 1;
	@%p33 bra 	$L__BB1_41;
	setp.eq.s32 	%p35, %r59, 0;
	@%p35 bra 	$L__BB1_40;
	bra.uni 	$L__BB1_43;
$L__BB1_40:
	mov.f32 	%f66, %f2;
	bra.uni 	$L__BB1_43;
$L__BB1_41:
	setp.eq.s32 	%p34, %r59, 3;
	@%p34 bra 	$L__BB1_43;
	mov.f32 	%f66, %f1;
$L__BB1_43:
	st.global.f32 	[%rd2+28], %f66;
	shr.u32 	%r62, %r2, 16;
	and.b32  	%r61, %r62, 3;
	mov.f32 	%f67, 0f00000000;
	setp.gt.s32 	%p36, %r61, 1;
	@%p36 bra 	$L__BB1_46;
	setp.eq.s32 	%p38, %r61, 0;
	@%p38 bra 	$L__BB1_45;
	bra.uni 	$L__BB1_48;
$L__BB1_45:
	mov.f32 	%f67, %f2;
	bra.uni 	$L__BB1_48;
$L__BB1_46:
	setp.eq.s32 	%p37, %r61, 3;
	@%p37 bra 	$L__BB1_48;
	mov.f32 	%f67, %f1;
$L__BB1_48:
	st.global.f32 	[%rd2+32], %f67;
	shr.u32 	%r64, %r2, 18;
	and.b32  	%r63, %r64, 3;
	mov.f32 	%f68, 0f00000000;
	setp.gt.s32 	%p39, %r63, 1;
	@%p39 bra 	$L__BB1_51;
	setp.eq.s32 	%p41, %r63, 0;
	@%p41 bra 	$L__BB1_50;
	bra.uni 	$L__BB1_53;
$L__BB1_50:
	mov.f32 	%f68, %f2;
	bra.uni 	$L__BB1_53;
$L__BB1_51:
	setp.eq.s32 	%p40, %r63, 3;
	@%p40 bra 	$L__BB1_53;
	mov.f32 	%f68, %f1;
$L__BB1_53:
	st.global.f32 	[%rd2+36], %f68;
	shr.u32 	%r66, %r2, 20;
	and.b32  	%r65, %r66, 3;
	mov.f32 	%f69, 0f00000000;
	setp.gt.s32 	%p42, %r65, 1;
	@%p42 bra 	$L__BB1_56;
	setp.eq.s32 	%p44, %r65, 0;
	@%p44 bra 	$L__BB1_55;
	bra.uni 	$L__BB1_58;
$L__BB1_55:
	mov.f32 	%f69, %f2;
	bra.uni 	$L__BB1_58;
$L__BB1_56:
	setp.eq.s32 	%p43, %r65, 3;
	@%p43 bra 	$L__BB1_58;
	mov.f32 	%f69, %f1;
$L__BB1_58:
	st.global.f32 	[%rd2+40], %f69;
	shr.u32 	%r68, %r2, 22;
	and.b32  	%r67, %r68, 3;
	mov.f32 	%f70, 0f00000000;
	setp.gt.s32 	%p45, %r67, 1;
	@%p45 bra 	$L__BB1_61;
	setp.eq.s32 	%p47, %r67, 0;
	@%p47 bra 	$L__BB1_60;
	bra.uni 	$L__BB1_63;
$L__BB1_60:
	mov.f32 	%f70, %f2;
	bra.uni 	$L__BB1_63;
$L__BB1_61:
	setp.eq.s32 	%p46, %r67, 3;
	@%p46 bra 	$L__BB1_63;
	mov.f32 	%f70, %f1;
$L__BB1_63:
	st.global.f32 	[%rd2+44], %f70;
	shr.u32 	%r70, %r2, 24;
	and.b32  	%r69, %r70, 3;
	mov.f32 	%f71, 0f00000000;
	setp.gt.s32 	%p48, %r69, 1;
	@%p48 bra 	$L__BB1_66;
	setp.eq.s32 	%p50, %r69, 0;
	@%p50 bra 	$L__BB1_65;
	bra.uni 	$L__BB1_68;
$L__BB1_65:
	mov.f32 	%f71, %f2;
	bra.uni 	$L__BB1_68;
$L__BB1_66:
	setp.eq.s32 	%p49, %r69, 3;
	@%p49 bra 	$L__BB1_68;
	mov.f32 	%f71, %f1;
$L__BB1_68:
	st.global.f32 	[%rd2+48], %f71;
	shr.u32 	%r72, %r2, 26;
	and.b32  	%r71, %r72, 3;
	mov.f32 	%f72, 0f00000000;
	setp.gt.s32 	%p51, %r71, 1;
	@%p51 bra 	$L__BB1_71;
	setp.eq.s32 	%p53, %r71, 0;
	@%p53 bra 	$L__BB1_70;
	bra.uni 	$L__BB1_73;
$L__BB1_70:
	mov.f32 	%f72, %f2;
	bra.uni 	$L__BB1_73;
$L__BB1_71:
	setp.eq.s32 	%p52, %r71, 3;
	@%p52 bra 	$L__BB1_73;
	mov.f32 	%f72, %f1;
$L__BB1_73:
	st.global.f32 	[%rd2+52], %f72;
	shr.u32 	%r74, %r2, 28;
	and.b32  	%r73, %r74, 3;
	mov.f32 	%f73, 0f00000000;
	setp.gt.s32 	%p54, %r73, 1;
	@%p54 bra 	$L__BB1_76;
	setp.eq.s32 	%p56, %r73, 0;
	@%p56 bra 	$L__BB1_75;
	bra.uni 	$L__BB1_78;
$L__BB1_75:
	mov.f32 	%f73, %f2;
	bra.uni 	$L__BB1_78;
$L__BB1_76:
	setp.eq.s32 	%p55, %r73, 3;
	@%p55 bra 	$L__BB1_78;
	mov.f32 	%f73, %f1;
$L__BB1_78:
	st.global.f32 	[%rd2+56], %f73;
	shr.u32 	%r75, %r2, 30;
	mov.f32 	%f74, 0f00000000;
	setp.gt.s32 	%p57, %r75, 1;
	@%p57 bra 	$L__BB1_81;
	setp.eq.s32 	%p59, %r75, 0;
	@%p59 bra 	$L__BB1_80;
	bra.uni 	$L__BB1_83;
$L__BB1_80:
	mov.f32 	%f74, %f2;
	bra.uni 	$L__BB1_83;
$L__BB1_81:
	setp.eq.s32 	%p58, %r75, 3;
	@%p58 bra 	$L__BB1_83;
	mov.f32 	%f74, %f1;
$L__BB1_83:
	st.global.f32 	[%rd2+60], %f74;
	bra.uni 	$L__BB1_86;
$L__BB1_84:
	shl.b32 	%r7, %r1, 3;
	and.b32  	%r8, %r2, 15;
	and.b32  	%r9, %r2, 8;
	setp.eq.s32 	%p4, %r9, 0;
	or.b32  	%r10, %r2, 240;
	selp.b32 	%r11, %r8, %r10, %p4;
	cvt.s8.s32 	%rs3, %r11;
	cvt.rn.f32.s16 	%f19, %rs3;
	mul.f32 	%f20, %f1, %f19;
	mul.wide.s32 	%rd15, %r7, 4;
	add.s64 	%rd16, %rd1, %rd15;
	st.global.f32 	[%rd16], %f20;
	shr.u32 	%r12, %r2, 4;
	and.b32  	%r13, %r12, 15;
	and.b32  	%r14, %r2, 128;
	setp.eq.s32 	%p5, %r14, 0;
	or.b32  	%r15, %r12, 240;
	selp.b32 	%r16, %r13, %r15, %p5;
	cvt.s8.s32 	%rs4, %r16;
	cvt.rn.f32.s16 	%f21, %rs4;
	mul.f32 	%f22, %f1, %f21;
	st.global.f32 	[%rd16+4], %f22;
	shr.u32 	%r17, %r2, 8;
	and.b32  	%r18, %r17, 15;
	and.b32  	%r19, %r2, 2048;
	setp.eq.s32 	%p6, %r19, 0;
	or.b32  	%r20, %r17, 240;
	selp.b32 	%r21, %r18, %r20, %p6;
	cvt.s8.s32 	%rs5, %r21;
	cvt.rn.f32.s16 	%f23, %rs5;
	mul.f32 	%f24, %f1, %f23;
	st.global.f32 	[%rd16+8], %f24;
	shr.u32 	%r22, %r2, 12;
	and.b32  	%r23, %r22, 15;
	and.b32  	%r24, %r2, 32768;
	setp.eq.s32 	%p7, %r24, 0;
	or.b32  	%r25, %r22, 240;
	selp.b32 	%r26, %r23, %r25, %p7;
	cvt.s8.s32 	%rs6, %r26;
	cvt.rn.f32.s16 	%f25, %rs6;
	mul.f32 	%f26, %f1, %f25;
	st.global.f32 	[%rd16+12], %f26;
	shr.u32 	%r27, %r2, 16;
	and.b32  	%r28, %r27, 15;
	and.b32  	%r29, %r2, 524288;
	setp.eq.s32 	%p8, %r29, 0;
	or.b32  	%r30, %r27, 240;
	selp.b32 	%r31, %r28, %r30, %p8;
	cvt.s8.s32 	%rs7, %r31;
	cvt.rn.f32.s16 	%f27, %rs7;
	mul.f32 	%f28, %f1, %f27;
	st.global.f32 	[%rd16+16], %f28;
	shr.u32 	%r32, %r2, 20;
	and.b32  	%r33, %r32, 15;
	and.b32  	%r34, %r2, 8388608;
	setp.eq.s32 	%p9, %r34, 0;
	or.b32  	%r35, %r32, 240;
	selp.b32 	%r36, %r33, %r35, %p9;
	cvt.s8.s32 	%rs8, %r36;
	cvt.rn.f32.s16 	%f29, %rs8;
	mul.f32 	%f30, %f1, %f29;
	st.global.f32 	[%rd16+20], %f30;
	shr.u32 	%r37, %r2, 24;
	and.b32  	%r38, %r37, 15;
	and.b32  	%r39, %r2, 134217728;
	setp.eq.s32 	%p10, %r39, 0;
	or.b32  	%r40, %r37, 240;
	selp.b32 	%r41, %r38, %r40, %p10;
	cvt.s8.s32 	%rs9, %r41;
	cvt.rn.f32.s16 	%f31, %rs9;
	mul.f32 	%f32, %f1, %f31;
	st.global.f32 	[%rd16+24], %f32;
	shr.u32 	%r42, %r2, 28;
	or.b32  	%r43, %r42, 240;
	setp.lt.s32 	%p11, %r2, 0;
	selp.b32 	%r44, %r43, %r42, %p11;
	cvt.s8.s32 	%rs10, %r44;
	cvt.rn.f32.s16 	%f33, %rs10;
	mul.f32 	%f34, %f1, %f33;
	st.global.f32 	[%rd16+28], %f34;
	bra.uni 	$L__BB1_86;
$L__BB1_85:
	shl.b32 	%r76, %r1, 2;
	cvt.s8.s32 	%rs11, %r2;
	cvt.rn.f32.s16 	%f51, %rs11;
	mul.f32 	%f52, %f1, %f51;
	mul.wide.s32 	%rd18, %r76, 4;
	add.s64 	%rd19, %rd1, %rd18;
	st.global.f32 	[%rd19], %f52;
	bfe.s32 	%r77, %r2, 8, 8;
	cvt.s8.s32 	%rs12, %r77;
	cvt.rn.f32.s16 	%f53, %rs12;
	mul.f32 	%f54, %f1, %f53;
	st.global.f32 	[%rd19+4], %f54;
	bfe.s32 	%r78, %r2, 16, 8;
	cvt.s8.s32 	%rs13, %r78;
	cvt.rn.f32.s16 	%f55, %rs13;
	mul.f32 	%f56, %f1, %f55;
	st.global.f32 	[%rd19+8], %f56;
	bfe.s32 	%r79, %r2, 24, 8;
	cvt.s8.s32 	%rs14, %r79;
	cvt.rn.f32.s16 	%f57, %rs14;
	mul.f32 	%f58, %f1, %f57;
	st.global.f32 	[%rd19+12], %f58;
$L__BB1_86:
	ret;

}
	// .globl	_Z18egaq_matmul_kernelPKjPKfPfS2_PKhiii
.visible .entry _Z18egaq_matmul_kernelPKjPKfPfS2_PKhiii(
	.param .u64 .ptr .align 1 _Z18egaq_matmul_kernelPKjPKfPfS2_PKhiii_param_0,
	.param .u64 .ptr .align 1 _Z18egaq_matmul_kernelPKjPKfPfS2_PKhiii_param_1,
	.param .u64 .ptr .align 1 _Z18egaq_matmul_kernelPKjPKfPfS2_PKhiii_param_2,
	.param .u64 .ptr .align 1 _Z18egaq_matmul_kernelPKjPKfPfS2_PKhiii_param_3,
	.param .u64 .ptr .align 1 _Z18egaq_matmul_kernelPKjPKfPfS2_PKhiii_param_4,
	.param .u32 _Z18egaq_matmul_kernelPKjPKfPfS2_PKhiii_param_5,
	.param .u32 _Z18egaq_matmul_kernelPKjPKfPfS2_PKhiii_param_6,
	.param .u32 _Z18egaq_matmul_kernelPKjPKfPfS2_PKhiii_param_7
)
{
	.reg .pred 	%p<70>;
	.reg .b32 	%r<69>;
	.reg .b32 	%f<91>;
	.reg .b64 	%rd<32>;

	ld.param.u64 	%rd20, [_Z18egaq_matmul_kernelPKjPKfPfS2_PKhiii_param_0];
	ld.param.u64 	%rd21, [_Z18egaq_matmul_kernelPKjPKfPfS2_PKhiii_param_1];
	ld.param.u64 	%rd22, [_Z18egaq_matmul_kernelPKjPKfPfS2_PKhiii_param_2];
	ld.param.u64 	%rd23, [_Z18egaq_matmul_kernelPKjPKfPfS2_PKhiii_param_3];
	ld.param.u32 	%r11, [_Z18egaq_matmul_kernelPKjPKfPfS2_PKhiii_param_5];
	ld.param.u32 	%r9, [_Z18egaq_matmul_kernelPKjPKfPfS2_PKhiii_param_6];
	ld.param.u32 	%r10, [_Z18egaq_matmul_kernelPKjPKfPfS2_PKhiii_param_7];
	mov.u32 	%r12, %ctaid.y;
	mov.u32 	%r13, %ntid.y;
	mov.u32 	%r14, %tid.y;
	mad.lo.s32 	%r1, %r12, %r13, %r14;
	mov.u32 	%r15, %ctaid.x;
	mov.u32 	%r16, %ntid.x;
	mov.u32 	%r17, %tid.x;
	mad.lo.s32 	%r2, %r15, %r16, %r17;
	setp.ge.s32 	%p1, %r1, %r11;
	setp.ge.s32 	%p2, %r2, %r9;
	or.pred  	%p3, %p1, %p2;
	@%p3 bra 	$L__BB2_102;
	setp.lt.s32 	%p4, %r10, 1;
	mov.f32 	%f89, 0f00000000;
	@%p4 bra 	$L__BB2_101;
	add.s32 	%r19, %r10, 15;
	shr.u32 	%r3, %r19, 4;
	mul.lo.s32 	%r4, %r3, %r1;
	cvta.to.global.u64 	%rd1, %rd20;
	cvta.to.global.u64 	%rd2, %rd23;
	cvta.to.global.u64 	%rd3, %rd21;
	mov.f32 	%f89, 0f00000000;
	mov.b32 	%r68, 0;
	mul.wide.s32 	%rd5, %r9, 4;
$L__BB2_3:
	shl.b32 	%r6, %r68, 4;
	add.s32 	%r20, %r68, %r4;
	mul.wide.u32 	%rd24, %r20, 4;
	add.s64 	%rd25, %rd1, %rd24;
	ld.global.nc.u32 	%r7, [%rd25];
	add.s64 	%rd26, %rd2, %rd24;
	ld.global.nc.f32 	%f2, [%rd26];
	neg.f32 	%f3, %f2;
	setp.ge.s32 	%p5, %r6, %r10;
	@%p5 bra 	$L__BB2_100;
	and.b32  	%r21, %r7, 3;
	mov.f32 	%f73, 0f00000000;
	setp.gt.s32 	%p6, %r21, 1;
	@%p6 bra 	$L__BB2_7;
	setp.eq.s32 	%p8, %r21, 0;
	@%p8 bra 	$L__BB2_6;
	bra.uni 	$L__BB2_9;
$L__BB2_6:
	mov.f32 	%f73, %f3;
	bra.uni 	$L__BB2_9;
$L__BB2_7:
	setp.eq.s32 	%p7, %r21, 2;
	@%p7 bra 	$L__BB2_8;
	bra.uni 	$L__BB2_9;
$L__BB2_8:
	mov.f32 	%f73, %f2;
$L__BB2_9:
	mad.lo.s32 	%r22, %r6, %r9, %r2;
	mul.wide.s32 	%rd27, %r22, 4;
	add.s64 	%rd4, %rd3, %rd27;
	ld.global.nc.f32 	%f41, [%rd4];
	fma.rn.f32 	%f89, %f73, %f41, %f89;
	add.s32 	%r23, %r6, 1;
	setp.ge.s32 	%p9, %r23, %r10;
	@%p9 bra 	$L__BB2_100;
	shr.u32 	%r25, %r7, 2;
	and.b32  	%r24, %r25, 3;
	mov.f32 	%f74, 0f00000000;
	setp.gt.s32 	%p10, %r24, 1;
	@%p10 bra 	$L__BB2_13;
	setp.eq.s32 	%p12, %r24, 0;
	@%p12 bra 	$L__BB2_12;
	bra.uni 	$L__BB2_15;
$L__BB2_12:
	mov.f32 	%f74, %f3;
	bra.uni 	$L__BB2_15;
$L__BB2_13:
	setp.eq.s32 	%p11, %r24, 3;
	@%p11 bra 	$L__BB2_15;
	mov.f32 	%f74, %f2;
$L__BB2_15:
	add.s64 	%rd6, %rd4, %rd5;
	ld.global.nc.f32 	%f43, [%rd6];
	fma.rn.f32 	%f89, %f74, %f43, %f89;
	add.s32 	%r26, %r6, 2;
	setp.ge.s32 	%p13, %r26, %r10;
	@%p13 bra 	$L__BB2_100;
	shr.u32 	%r28, %r7, 4;
	and.b32  	%r27, %r28, 3;
	mov.f32 	%f75, 0f00000000;
	setp.gt.s32 	%p14, %r27, 1;
	@%p14 bra 	$L__BB2_19;
	setp.eq.s32 	%p16, %r27, 0;
	@%p16 bra 	$L__BB2_18;
	bra.uni 	$L__BB2_21;
$L__BB2_18:
	mov.f32 	%f75, %f3;
	bra.uni 	$L__BB2_21;
$L__BB2_19:
	setp.eq.s32 	%p15, %r27, 3;
	@%p15 bra 	$L__BB2_21;
	mov.f32 	%f75, %f2;
$L__BB2_21:
	add.s64 	%rd7, %rd6, %rd5;
	ld.global.nc.f32 	%f45, [%rd7];
	fma.rn.f32 	%f89, %f75, %f45, %f89;
	add.s32 	%r29, %r6, 3;
	setp.ge.s32 	%p17, %r29, %r10;
	@%p17 bra 	$L__BB2_100;
	shr.u32 	%r31, %r7, 6;
	and.b32  	%r30, %r31, 3;
	mov.f32 	%f76, 0f00000000;
	setp.gt.s32 	%p18, %r30, 1;
	@%p18 bra 	$L__BB2_25;
	setp.eq.s32 	%p20, %r30, 0;
	@%p20 bra 	$L__BB2_24;
	bra.uni 	$L__BB2_27;
$L__BB2_24:
	mov.f32 	%f76, %f3;
	bra.uni 	$L__BB2_27;
$L__BB2_25:
	setp.eq.s32 	%p19, %r30, 3;
	@%p19 bra 	$L__BB2_27;
	mov.f32 	%f76, %f2;
$L__BB2_27:
	add.s64 	%rd8, %rd7, %rd5;
	ld.global.nc.f32 	%f47, [%rd8];
	fma.rn.f32 	%f89, %f76, %f47, %f89;
	add.s32 	%r32, %r6, 4;
	setp.ge.s32 	%p21, %r32, %r10;
	@%p21 bra 	$L__BB2_100;
	shr.u32 	%r34, %r7, 8;
	and.b32  	%r33, %r34, 3;
	mov.f32 	%f77, 0f00000000;
	setp.gt.s32 	%p22, %r33, 1;
	@%p22 bra 	$L__BB2_31;
	setp.eq.s32 	%p24, %r33, 0;
	@%p24 bra 	$L__BB2_30;
	bra.uni 	$L__BB2_33;
$L__BB2_30:
	mov.f32 	%f77, %f3;
	bra.uni 	$L__BB2_33;
$L__BB2_31:
	setp.eq.s32 	%p23, %r33, 3;
	@%p23 bra 	$L__BB2_33;
	mov.f32 	%f77, %f2;
$L__BB2_33:
	add.s64 	%rd9, %rd8, %rd5;
	ld.global.nc.f32 	%f49, [%rd9];
	fma.rn.f32 	%f89, %f77, %f49, %f89;
	add.s32 	%r35, %r6, 5;
	setp.ge.s32 	%p25, %r35, %r10;
	@%p25 bra 	$L__BB2_100;
	shr.u32 	%r37, %r7, 10;
	and.b32  	%r36, %r37, 3;
	mov.f32 	%f78, 0f00000000;
	setp.gt.s32 	%p26, %r36, 1;
	@%p26 bra 	$L__BB2_37;
	setp.eq.s32 	%p28, %r36, 0;
	@%p28 bra 	$L__BB2_36;
	bra.uni 	$L__BB2_39;
$L__BB2_36:
	mov.f32 	%f78, %f3;
	bra.uni 	$L__BB2_39;
$L__BB2_37:
	setp.eq.s32 	%p27, %r36, 3;
	@%p27 bra 	$L__BB2_39;
	mov.f32 	%f78, %f2;
$L__BB2_39:
	add.s64 	%rd10, %rd9, %rd5;
	ld.global.nc.f32 	%f51, [%rd10];
	fma.rn.f32 	%f89, %f78, %f51, %f89;
	add.s32 	%r38, %r6, 6;
	setp.ge.s32 	%p29, %r38, %r10;
	@%p29 bra 	$L__BB2_100;
	shr.u32 	%r40, %r7, 12;
	and.b32  	%r39, %r40, 3;
	mov.f32 	%f79, 0f00000000;
	setp.gt.s32 	%p30, %r39, 1;
	@%p30 bra 	$L__BB2_43;
	setp.eq.s32 	%p32, %r39, 0;
	@%p32 bra 	$L__BB2_42;
	bra.uni 	$L__BB2_45;
$L__BB2_42:
	mov.f32 	%f79, %f3;
	bra.uni 	$L__BB2_45;
$L__BB2_43:
	setp.eq.s32 	%p31, %r39, 3;
	@%p31 bra 	$L__BB2_45;
	mov.f32 	%f79, %f2;
$L__BB2_45:
	add.s64 	%rd11, %rd10, %rd5;
	ld.global.nc.f32 	%f53, [%rd11];
	fma.rn.f32 	%f89, %f79, %f53, %f89;
	add.s32 	%r41, %r6, 7;
	setp.ge.s32 	%p33, %r41, %r10;
	@%p33 bra 	$L__BB2_100;
	shr.u32 	%r43, %r7, 14;
	and.b32  	%r42, %r43, 3;
	mov.f32 	%f80, 0f00000000;
	setp.gt.s32 	%p34, %r42, 1;
	@%p34 bra 	$L__BB2_49;
	setp.eq.s32 	%p36, %r42, 0;
	@%p36 bra 	$L__BB2_48;
	bra.uni 	$L__BB2_51;
$L__BB2_48:
	mov.f32 	%f80, %f3;
	bra.uni 	$L__BB2_51;
$L__BB2_49:
	setp.eq.s32 	%p35, %r42, 3;
	@%p35 bra 	$L__BB2_51;
	mov.f32 	%f80, %f2;
$L__BB2_51:
	add.s64 	%rd12, %rd11, %rd5;
	ld.global.nc.f32 	%f55, [%rd12];
	fma.rn.f32 	%f89, %f80, %f55, %f89;
	add.s32 	%r44, %r6, 8;
	setp.ge.s32 	%p37, %r44, %r10;
	@%p37 bra 	$L__BB2_100;
	shr.u32 	%r46, %r7, 16;
	and.b32  	%r45, %r46, 3;
	mov.f32 	%f81, 0f00000000;
	setp.gt.s32 	%p38, %r45, 1;
	@%p38 bra 	$L__BB2_55;
	setp.eq.s32 	%p40, %r45, 0;
	@%p40 bra 	$L__BB2_54;
	bra.uni 	$L__BB2_57;
$L__BB2_54:
	mov.f32 	%f81, %f3;
	bra.uni 	$L__BB2_57;
$L__BB2_55:
	setp.eq.s32 	%p39, %r45, 3;
	@%p39 bra 	$L__BB2_57;
	mov.f32 	%f81, %f2;
$L__BB2_57:
	add.s64 	%rd13, %rd12, %rd5;
	ld.global.nc.f32 	%f57, [%rd13];
	fma.rn.f32 	%f89, %f81, %f57, %f89;
	add.s32 	%r47, %r6, 9;
	setp.ge.s32 	%p41, %r47, %r10;
	@%p41 bra 	$L__BB2_100;
	shr.u32 	%r49, %r7, 18;
	and.b32  	%r48, %r49, 3;
	mov.f32 	%f82, 0f00000000;
	setp.gt.s32 	%p42, %r48, 1;
	@%p42 bra 	$L__BB2_61;
	setp.eq.s32 	%p44, %r48, 0;
	@%p44 bra 	$L__BB2_60;
	bra.uni 	$L__BB2_63;
$L__BB2_60:
	mov.f32 	%f82, %f3;
	bra.uni 	$L__BB2_63;
$L__BB2_61:
	setp.eq.s32 	%p43, %r48, 3;
	@%p43 bra 	$L__BB2_63;
	mov.f32 	%f82, %f2;
$L__BB2_63:
	add.s64 	%rd14, %rd13, %rd5;
	ld.global.nc.f32 	%f59, [%rd14];
	fma.rn.f32 	%f89, %f82, %f59, %f89;
	add.s32 	%r50, %r6, 10;
	setp.ge.s32 	%p45, %r50, %r10;
	@%p45 bra 	$L__BB2_100;
	shr.u32 	%r52, %r7, 20;
	and.b32  	%r51, %r52, 3;
	mov.f32 	%f83, 0f00000000;
	setp.gt.s32 	%p46, %r51, 1;
	@%p46 bra 	$L__BB2_67;
	setp.eq.s32 	%p48, %r51, 0;
	@%p48 bra 	$L__BB2_66;
	bra.uni 	$L__BB2_69;
$L__BB2_66:
	mov.f32 	%f83, %f3;
	bra.uni 	$L__BB2_69;
$L__BB2_67:
	setp.eq.s32 	%p47, %r51, 3;
	@%p47 bra 	$L__BB2_69;
	mov.f32 	%f83, %f2;
$L__BB2_69:
	add.s64 	%rd15, %rd14, %rd5;
	ld.global.nc.f32 	%f61, [%rd15];
	fma.rn.f32 	%f89, %f83, %f61, %f89;
	add.s32 	%r53, %r6, 11;
	setp.ge.s32 	%p49, %r53, %r10;
	@%p49 bra 	$L__BB2_100;
	shr.u32 	%r55, %r7, 22;
	and.b32  	%r54, %r55, 3;
	mov.f32 	%f84, 0f00000000;
	setp.gt.s32 	%p50, %r54, 1;
	@%p50 bra 	$L__BB2_73;
	setp.eq.s32 	%p52, %r54, 0;
	@%p52 bra 	$L__BB2_72;
	bra.uni 	$L__BB2_75;
$L__BB2_72:
	mov.f32 	%f84, %f3;
	bra.uni 	$L__BB2_75;
$L__BB2_73:
	setp.eq.s32 	%p51, %r54, 3;
	@%p51 bra 	$L__BB2_75;
	mov.f32 	%f84, %f2;
$L__BB2_75:
	add.s64 	%rd16, %rd15, %rd5;
	ld.global.nc.f32 	%f63, [%rd16];
	fma.rn.f32 	%f89, %f84, %f63, %f89;
	add.s32 	%r56, %r6, 12;
	setp.ge.s32 	%p53, %r56, %r10;
	@%p53 bra 	$L__BB2_100;
	shr.u32 	%r58, %r7, 24;
	and.b32  	%r57, %r58, 3;
	mov.f32 	%f85, 0f00000000;
	setp.gt.s32 	%p54, %r57, 1;
	@%p54 bra 	$L__BB2_79;
	setp.eq.s32 	%p56, %r57, 0;
	@%p56 bra 	$L__BB2_78;
	bra.uni 	$L__BB2_81;
$L__BB2_78:
	mov.f32 	%f85, %f3;
	bra.uni 	$L__BB2_81;
$L__BB2_79:
	setp.eq.s32 	%p55, %r57, 3;
	@%p55 bra 	$L__BB2_81;
	mov.f32 	%f85, %f2;
$L__BB2_81:
	add.s64 	%rd17, %rd16, %rd5;
	ld.global.nc.f32 	%f65, [%rd17];
	fma.rn.f32 	%f89, %f85, %f65, %f89;
	add.s32 	%r59, %r6, 13;
	setp.ge.s32 	%p57, %r59, %r10;
	@%p57 bra 	$L__BB2_100;
	shr.u32 	%r61, %r7, 26;
	and.b32  	%r60, %r61, 3;
	mov.f32 	%f86, 0f00000000;
	setp.gt.s32 	%p58, %r60, 1;
	@%p58 bra 	$L__BB2_85;
	setp.eq.s32 	%p60, %r60, 0;
	@%p60 bra 	$L__BB2_84;
	bra.uni 	$L__BB2_87;
$L__BB2_84:
	mov.f32 	%f86, %f3;
	bra.uni 	$L__BB2_87;
$L__BB2_85:
	setp.eq.s32 	%p59, %r60, 3;
	@%p59 bra 	$L__BB2_87;
	mov.f32 	%f86, %f2;
$L__BB2_87:
	add.s64 	%rd18, %rd17, %rd5;
	ld.global.nc.f32 	%f67, [%rd18];
	fma.rn.f32 	%f89, %f86, %f67, %f89;
	add.s32 	%r62, %r6, 14;
	setp.ge.s32 	%p61, %r62, %r10;
	@%p61 bra 	$L__BB2_100;
	shr.u32 	%r64, %r7, 28;
	and.b32  	%r63, %r64, 3;
	mov.f32 	%f87, 0f00000000;
	setp.gt.s32 	%p62, %r63, 1;
	@%p62 bra 	$L__BB2_91;
	setp.eq.s32 	%p64, %r63, 0;
	@%p64 bra 	$L__BB2_90;
	bra.uni 	$L__BB2_93;
$L__BB2_90:
	mov.f32 	%f87, %f3;
	bra.uni 	$L__BB2_93;
$L__BB2_91:
	setp.eq.s32 	%p63, %r63, 3;
	@%p63 bra 	$L__BB2_93;
	mov.f32 	%f87, %f2;
$L__BB2_93:
	add.s64 	%rd19, %rd18, %rd5;
	ld.global.nc.f32 	%f69, [%rd19];
	fma.rn.f32 	%f89, %f87, %f69, %f89;
	add.s32 	%r65, %r6, 15;
	setp.ge.s32 	%p65, %r65, %r10;
	@%p65 bra 	$L__BB2_100;
	shr.u32 	%r66, %r7, 30;
	mov.f32 	%f88, 0f00000000;
	setp.gt.s32 	%p66, %r66, 1;
	@%p66 bra 	$L__BB2_97;
	setp.eq.s32 	%p68, %r66, 0;
	@%p68 bra 	$L__BB2_96;
	bra.uni 	$L__BB2_99;
$L__BB2_96:
	mov.f32 	%f88, %f3;
	bra.uni 	$L__BB2_99;
$L__BB2_97:
	setp.eq.s32 	%p67, %r66, 3;
	@%p67 bra 	$L__BB2_99;
	mov.f32 	%f88, %f2;
$L__BB2_99:
	add.s64 	%rd28, %rd19, %rd5;
	ld.global.nc.f32 	%f71, [%rd28];
	fma.rn.f32 	%f89, %f88, %f71, %f89;
$L__BB2_100:
	add.s32 	%r68, %r68, 1;
	setp.ne.s32 	%p69, %r68, %r3;
	@%p69 bra 	$L__BB2_3;
$L__BB2_101:
	mad.lo.s32 	%r67, %r9, %r1, %r2;
	cvta.to.global.u64 	%rd29, %rd22;
	mul.wide.s32 	%rd30, %r67, 4;
	add.s64 	%rd31, %rd29, %rd30;
	st.global.f32 	[%rd31], %f89;
$L__BB2_102:
	ret;

}
	// .globl	_Z26egaq_matmul_warp_optimizedPKjPKfPfS2_iii
.visible .entry _Z26egaq_matmul_warp_optimizedPKjPKfPfS2_iii(
	.param .u64 .ptr .align 1 _Z26egaq_matmul_warp_optimizedPKjPKfPfS2_iii_param_0,
	.param .u64 .ptr .align 1 _Z26egaq_matmul_warp_optimizedPKjPKfPfS2_iii_param_1,
	.param .u64 .ptr .align 1 _Z26egaq_matmul_warp_optimizedPKjPKfPfS2_iii_param_2,
	.param .u64 .ptr .align 1 _Z26egaq_matmul_warp_optimizedPKjPKfPfS2_iii_param_3,
	.param .u32 _Z26egaq_matmul_warp_optimizedPKjPKfPfS2_iii_param_4,
	.param .u32 _Z26egaq_matmul_warp_optimizedPKjPKfPfS2_iii_param_5,
	.param .u32 _Z26egaq_matmul_warp_optimizedPKjPKfPfS2_iii_param_6
)
{
	.reg .pred 	%p<76>;
	.reg .b32 	%r<79>;
	.reg .b32 	%f<101>;
	.reg .b64 	%rd<32>;

	ld.param.u64 	%rd20, [_Z26egaq_matmul_warp_optimizedPKjPKfPfS2_iii_param_0];
	ld.param.u64 	%rd21, [_Z26egaq_matmul_warp_optimizedPKjPKfPfS2_iii_param_1];
	ld.param.u64 	%rd22, [_Z26egaq_matmul_warp_optimizedPKjPKfPfS2_iii_param_2];
	ld.param.u64 	%rd23, [_Z26egaq_matmul_warp_optimizedPKjPKfPfS2_iii_param_3];
	ld.param.u32 	%r13, [_Z26egaq_matmul_warp_optimizedPKjPKfPfS2_iii_param_4];
	ld.param.u32 	%r11, [_Z26egaq_matmul_warp_optimizedPKjPKfPfS2_iii_param_5];
	ld.param.u32 	%r12, [_Z26egaq_matmul_warp_optimizedPKjPKfPfS2_iii_param_6];
	mov.u32 	%r1, %ctaid.y;
	mov.u32 	%r14, %ctaid.x;
	mov.u32 	%r15, %ntid.x;
	mov.u32 	%r2, %tid.x;
	mad.lo.s32 	%r3, %r14, %r15, %r2;
	setp.ge.s32 	%p1, %r1, %r13;
	setp.ge.s32 	%p2, %r3, %r11;
	or.pred  	%p3, %p1, %p2;
	@%p3 bra 	$L__BB3_103;
	and.b32  	%r4, %r2, 31;
	add.s32 	%r16, %r12, 15;
	shr.s32 	%r17, %r16, 31;
	shr.u32 	%r18, %r17, 28;
	add.s32 	%r19, %r16, %r18;
	shr.s32 	%r5, %r19, 4;
	setp.ge.s32 	%p4, %r4, %r5;
	mov.f32 	%f99, 0f00000000;
	@%p4 bra 	$L__BB3_101;
	mul.lo.s32 	%r6, %r5, %r1;
	cvta.to.global.u64 	%rd1, %rd20;
	cvta.to.global.u64 	%rd2, %rd23;
	cvta.to.global.u64 	%rd3, %rd21;
	mov.f32 	%f99, 0f00000000;
	mul.wide.s32 	%rd5, %r11, 4;
	mov.u32 	%r78, %r4;
$L__BB3_3:
	add.s32 	%r20, %r78, %r6;
	mul.wide.s32 	%rd24, %r20, 4;
	add.s64 	%rd25, %rd1, %rd24;
	ld.global.nc.u32 	%r8, [%rd25];
	add.s64 	%rd26, %rd2, %rd24;
	ld.global.nc.f32 	%f2, [%rd26];
	shl.b32 	%r9, %r78, 4;
	neg.f32 	%f3, %f2;
	setp.ge.s32 	%p5, %r9, %r12;
	@%p5 bra 	$L__BB3_100;
	and.b32  	%r21, %r8, 3;
	mov.f32 	%f83, 0f00000000;
	setp.gt.s32 	%p6, %r21, 1;
	@%p6 bra 	$L__BB3_7;
	setp.eq.s32 	%p8, %r21, 0;
	@%p8 bra 	$L__BB3_6;
	bra.uni 	$L__BB3_9;
$L__BB3_6:
	mov.f32 	%f83, %f3;
	bra.uni 	$L__BB3_9;
$L__BB3_7:
	setp.eq.s32 	%p7, %r21, 2;
	@%p7 bra 	$L__BB3_8;
	bra.uni 	$L__BB3_9;
$L__BB3_8:
	mov.f32 	%f83, %f2;
$L__BB3_9:
	mad.lo.s32 	%r22, %r9, %r11, %r3;
	mul.wide.s32 	%rd27, %r22, 4;
	add.s64 	%rd4, %rd3, %rd27;
	ld.global.nc.f32 	%f42, [%rd4];
	fma.rn.f32 	%f99, %f83, %f42, %f99;
	add.s32 	%r23, %r9, 1;
	setp.ge.s32 	%p9, %r23, %r12;
	@%p9 bra 	$L__BB3_100;
	shr.u32 	%r25, %r8, 2;
	and.b32  	%r24, %r25, 3;
	mov.f32 	%f84, 0f00000000;
	setp.gt.s32 	%p10, %r24, 1;
	@%p10 bra 	$L__BB3_13;
	setp.eq.s32 	%p12, %r24, 0;
	@%p12 bra 	$L__BB3_12;
	bra.uni 	$L__BB3_15;
$L__BB3_12:
	mov.f32 	%f84, %f3;
	bra.uni 	$L__BB3_15;
$L__BB3_13:
	setp.eq.s32 	%p11, %r24, 3;
	@%p11 bra 	$L__BB3_15;
	mov.f32 	%f84, %f2;
$L__BB3_15:
	add.s64 	%rd6, %rd4, %rd5;
	ld.global.nc.f32 	%f44, [%rd6];
	fma.rn.f32 	%f99, %f84, %f44, %f99;
	add.s32 	%r26, %r9, 2;
	setp.ge.s32 	%p13, %r26, %r12;
	@%p13 bra 	$L__BB3_100;
	shr.u32 	%r28, %r8, 4;
	and.b32  	%r27, %r28, 3;
	mov.f32 	%f85, 0f00000000;
	setp.gt.s32 	%p14, %r27, 1;
	@%p14 bra 	$L__BB3_19;
	setp.eq.s32 	%p16, %r27, 0;
	@%p16 bra 	$L__BB3_18;
	bra.uni 	$L__BB3_21;
$L__BB3_18:
	mov.f32 	%f85, %f3;
	bra.uni 	$L__BB3_21;
$L__BB3_19:
	setp.eq.s32 	%p15, %r27, 3;
	@%p15 bra 	$L__BB3_21;
	mov.f32 	%f85, %f2;
$L__BB3_21:
	add.s64 	%rd7, %rd6, %rd5;
	ld.global.nc.f32 	%f46, [%rd7];
	fma.rn.f32 	%f99, %f85, %f46, %f99;
	add.s32 	%r29, %r9, 3;
	setp.ge.s32 	%p17, %r29, %r12;
	@%p17 bra 	$L__BB3_100;
	shr.u32 	%r31, %r8, 6;
	and.b32  	%r30, %r31, 3;
	mov.f32 	%f86, 0f00000000;
	setp.gt.s32 	%p18, %r30, 1;
	@%p18 bra 	$L__BB3_25;
	setp.eq.s32 	%p20, %r30, 0;
	@%p20 bra 	$L__BB3_24;
	bra.uni 	$L__BB3_27;
$L__BB3_24:
	mov.f32 	%f86, %f3;
	bra.uni 	$L__BB3_27;
$L__BB3_25:
	setp.eq.s32 	%p19, %r30, 3;
	@%p19 bra 	$L__BB3_27;
	mov.f32 	%f86, %f2;
$L__BB3_27:
	add.s64 	%rd8, %rd7, %rd5;
	ld.global.nc.f32 	%f48, [%rd8];
	fma.rn.f32 	%f99, %f86, %f48, %f99;
	add.s32 	%r32, %r9, 4;
	setp.ge.s32 	%p21, %r32, %r12;
	@%p21 bra 	$L__BB3_100;
	shr.u32 	%r34, %r8, 8;
	and.b32  	%r33, %r34, 3;
	mov.f32 	%f87, 0f00000000;
	setp.gt.s32 	%p22, %r33, 1;
	@%p22 bra 	$L__BB3_31;
	setp.eq.s32 	%p24, %r33, 0;
	@%p24 bra 	$L__BB3_30;
	bra.uni 	$L__BB3_33;
$L__BB3_30:
	mov.f32 	%f87, %f3;
	bra.uni 	$L__BB3_33;
$L__BB3_31:
	setp.eq.s32 	%p23, %r33, 3;
	@%p23 bra 	$L__BB3_33;
	mov.f32 	%f87, %f2;
$L__BB3_33:
	add.s64 	%rd9, %rd8, %rd5;
	ld.global.nc.f32 	%f50, [%rd9];
	fma.rn.f32 	%f99, %f87, %f50, %f99;
	add.s32 	%r35, %r9, 5;
	setp.ge.s32 	%p25, %r35, %r12;
	@%p25 bra 	$L__BB3_100;
	shr.u32 	%r37, %r8, 10;
	and.b32  	%r36, %r37, 3;
	mov.f32 	%f88, 0f00000000;
	setp.gt.s32 	%p26, %r36, 1;
	@%p26 bra 	$L__BB3_37;
	setp.eq.s32 	%p28, %r36, 0;
	@%p28 bra 	$L__BB3_36;
	bra.uni 	$L__BB3_39;
$L__BB3_36:
	mov.f32 	%f88, %f3;
	bra.uni 	$L__BB3_39;
$L__BB3_37:
	setp.eq.s32 	%p27, %r36, 3;
	@%p27 bra 	$L__BB3_39;
	mov.f32 	%f88, %f2;
$L__BB3_39:
	add.s64 	%rd10, %rd9, %rd5;
	ld.global.nc.f32 	%f52, [%rd10];
	fma.rn.f32 	%f99, %f88, %f52, %f99;
	add.s32 	%r38, %r9, 6;
	setp.ge.s32 	%p29, %r38, %r12;
	@%p29 bra 	$L__BB3_100;
	shr.u32 	%r40, %r8, 12;
	and.b32  	%r39, %r40, 3;
	mov.f32 	%f89, 0f00000000;
	setp.gt.s32 	%p30, %r39, 1;
	@%p30 bra 	$L__BB3_43;
	setp.eq.s32 	%p32, %r39, 0;
	@%p32 bra 	$L__BB3_42;
	bra.uni 	$L__BB3_45;
$L__BB3_42:
	mov.f32 	%f89, %f3;
	bra.uni 	$L__BB3_45;
$L__BB3_43:
	setp.eq.s32 	%p31, %r39, 3;
	@%p31 bra 	$L__BB3_45;
	mov.f32 	%f89, %f2;
$L__BB3_45:
	add.s64 	%rd11, %rd10, %rd5;
	ld.global.nc.f32 	%f54, [%rd11];
	fma.rn.f32 	%f99, %f89, %f54, %f99;
	add.s32 	%r41, %r9, 7;
	setp.ge.s32 	%p33, %r41, %r12;
	@%p33 bra 	$L__BB3_100;
	shr.u32 	%r43, %r8, 14;
	and.b32  	%r42, %r43, 3;
	mov.f32 	%f90, 0f00000000;
	setp.gt.s32 	%p34, %r42, 1;
	@%p34 bra 	$L__BB3_49;
	setp.eq.s32 	%p36, %r42, 0;
	@%p36 bra 	$L__BB3_48;
	bra.uni 	$L__BB3_51;
$L__BB3_48:
	mov.f32 	%f90, %f3;
	bra.uni 	$L__BB3_51;
$L__BB3_49:
	setp.eq.s32 	%p35, %r42, 3;
	@%p35 bra 	$L__BB3_51;
	mov.f32 	%f90, %f2;
$L__BB3_51:
	add.s64 	%rd12, %rd11, %rd5;
	ld.global.nc.f32 	%f56, [%rd12];
	fma.rn.f32 	%f99, %f90, %f56, %f99;
	add.s32 	%r44, %r9, 8;
	setp.ge.s32 	%p37, %r44, %r12;
	@%p37 bra 	$L__BB3_100;
	shr.u32 	%r46, %r8, 16;
	and.b32  	%r45, %r46, 3;
	mov.f32 	%f91, 0f00000000;
	setp.gt.s32 	%p38, %r45, 1;
	@%p38 bra 	$L__BB3_55;
	setp.eq.s32 	%p40, %r45, 0;
	@%p40 bra 	$L__BB3_54;
	bra.uni 	$L__BB3_57;
$L__BB3_54:
	mov.f32 	%f91, %f3;
	bra.uni 	$L__BB3_57;
$L__BB3_55:
	setp.eq.s32 	%p39, %r45, 3;
	@%p39 bra 	$L__BB3_57;
	mov.f32 	%f91, %f2;
$L__BB3_57:
	add.s64 	%rd13, %rd12, %rd5;
	ld.global.nc.f32 	%f58, [%rd13];
	fma.rn.f32 	%f99, %f91, %f58, %f99;
	add.s32 	%r47, %r9, 9;
	setp.ge.s32 	%p41, %r47, %r12;
	@%p41 bra 	$L__BB3_100;
	shr.u32 	%r49, %r8, 18;
	and.b32  	%r48, %r49, 3;
	mov.f32 	%f92, 0f00000000;
	setp.gt.s32 	%p42, %r48, 1;
	@%p42 bra 	$L__BB3_61;
	setp.eq.s32 	%p44, %r48, 0;
	@%p44 bra 	$L__BB3_60;
	bra.uni 	$L__BB3_63;
$L__BB3_60:
	mov.f32 	%f92, %f3;
	bra.uni 	$L__BB3_63;
$L__BB3_61:
	setp.eq.s32 	%p43, %r48, 3;
	@%p43 bra 	$L__BB3_63;
	mov.f32 	%f92, %f2;
$L__BB3_63:
	add.s64 	%rd14, %rd13, %rd5;
	ld.global.nc.f32 	%f60, [%rd14];
	fma.rn.f32 	%f99, %f92, %f60, %f99;
	add.s32 	%r50, %r9, 10;
	setp.ge.s32 	%p45, %r50, %r12;
	@%p45 bra 	$L__BB3_100;
	shr.u32 	%r52, %r8, 20;
	and.b32  	%r51, %r52, 3;
	mov.f32 	%f93, 0f00000000;
	setp.gt.s32 	%p46, %r51, 1;
	@%p46 bra 	$L__BB3_67;
	setp.eq.s32 	%p48, %r51, 0;
	@%p48 bra 	$L__BB3_66;
	bra.uni 	$L__BB3_69;
$L__BB3_66:
	mov.f32 	%f93, %f3;
	bra.uni 	$L__BB3_69;
$L__BB3_67:
	setp.eq.s32 	%p47, %r51, 3;
	@%p47 bra 	$L__BB3_69;
	mov.f32 	%f93, %f2;
$L__BB3_69:
	add.s64 	%rd15, %rd14, %rd5;
	ld.global.nc.f32 	%f62, [%rd15];
	fma.rn.f32 	%f99, %f93, %f62, %f99;
	add.s32 	%r53, %r9, 11;
	setp.ge.s32 	%p49, %r53, %r12;
	@%p49 bra 	$L__BB3_100;
	shr.u32 	%r55, %r8, 22;
	and.b32  	%r54, %r55, 3;
	mov.f32 	%f94, 0f00000000;
	setp.gt.s32 	%p50, %r54, 1;
	@%p50 bra 	$L__BB3_73;
	setp.eq.s32 	%p52, %r54, 0;
	@%p52 bra 	$L__BB3_72;
	bra.uni 	$L__BB3_75;
$L__BB3_72:
	mov.f32 	%f94, %f3;
	bra.uni 	$L__BB3_75;
$L__BB3_73:
	setp.eq.s32 	%p51, %r54, 3;
	@%p51 bra 	$L__BB3_75;
	mov.f32 	%f94, %f2;
$L__BB3_75:
	add.s64 	%rd16, %rd15, %rd5;
	ld.global.nc.f32 	%f64, [%rd16];
	fma.rn.f32 	%f99, %f94, %f64, %f99;
	add.s32 	%r56, %r9, 12;
	setp.ge.s32 	%p53, %r56, %r12;
	@%p53 bra 	$L__BB3_100;
	shr.u32 	%r58, %r8, 24;
	and.b32  	%r57, %r58, 3;
	mov.f32 	%f95, 0f00000000;
	setp.gt.s32 	%p54, %r57, 1;
	@%p54 bra 	$L__BB3_79;
	setp.eq.s32 	%p56, %r57, 0;
	@%p56 bra 	$L__BB3_78;
	bra.uni 	$L__BB3_81;
$L__BB3_78:
	mov.f32 	%f95, %f3;
	bra.uni 	$L__BB3_81;
$L__BB3_79:
	setp.eq.s32 	%p55, %r57, 3;
	@%p55 bra 	$L__BB3_81;
	mov.f32 	%f95, %f2;
$L__BB3_81:
	add.s64 	%rd17, %rd16, %rd5;
	ld.global.nc.f32 	%f66, [%rd17];
	fma.rn.f32 	%f99, %f95, %f66, %f99;
	add.s32 	%r59, %r9, 13;
	setp.ge.s32 	%p57, %r59, %r12;
	@%p57 bra 	$L__BB3_100;
	shr.u32 	%r61, %r8, 26;
	and.b32  	%r60, %r61, 3;
	mov.f32 	%f96, 0f00000000;
	setp.gt.s32 	%p58, %r60, 1;
	@%p58 bra 	$L__BB3_85;
	setp.eq.s32 	%p60, %r60, 0;
	@%p60 bra 	$L__BB3_84;
	bra.uni 	$L__BB3_87;
$L__BB3_84:
	mov.f32 	%f96, %f3;
	bra.uni 	$L__BB3_87;
$L__BB3_85:
	setp.eq.s32 	%p59, %r60, 3;
	@%p59 bra 	$L__BB3_87;
	mov.f32 	%f96, %f2;
$L__BB3_87:
	add.s64 	%rd18, %rd17, %rd5;
	ld.global.nc.f32 	%f68, [%rd18];
	fma.rn.f32 	%f99, %f96, %f68, %f99;
	add.s32 	%r62, %r9, 14;
	setp.ge.s32 	%p61, %r62, %r12;
	@%p61 bra 	$L__BB3_100;
	shr.u32 	%r64, %r8, 28;
	and.b32  	%r63, %r64, 3;
	mov.f32 	%f97, 0f00000000;
	setp.gt.s32 	%p62, %r63, 1;
	@%p62 bra 	$L__BB3_91;
	setp.eq.s32 	%p64, %r63, 0;
	@%p64 bra 	$L__BB3_90;
	bra.uni 	$L__BB3_93;
$L__BB3_90:
	mov.f32 	%f97, %f3;
	bra.uni 	$L__BB3_93;
$L__BB3_91:
	setp.eq.s32 	%p63, %r63, 3;
	@%p63 bra 	$L__BB3_93;
	mov.f32 	%f97, %f2;
$L__BB3_93:
	add.s64 	%rd19, %rd18, %rd5;
	ld.global.nc.f32 	%f70, [%rd19];
	fma.rn.f32 	%f99, %f97, %f70, %f99;
	add.s32 	%r65, %r9, 15;
	setp.ge.s32 	%p65, %r65, %r12;
	@%p65 bra 	$L__BB3_100;
	shr.u32 	%r66, %r8, 30;
	mov.f32 	%f98, 0f00000000;
	setp.gt.s32 	%p66, %r66, 1;
	@%p66 bra 	$L__BB3_97;
	setp.eq.s32 	%p68, %r66, 0;
	@%p68 bra 	$L__BB3_96;
	bra.uni 	$L__BB3_99;
$L__BB3_96:
	mov.f32 	%f98, %f3;
	bra.uni 	$L__BB3_99;
$L__BB3_97:
	setp.eq.s32 	%p67, %r66, 3;
	@%p67 bra 	$L__BB3_99;
	mov.f32 	%f98, %f2;
$L__BB3_99:
	add.s64 	%rd28, %rd19, %rd5;
	ld.global.nc.f32 	%f72, [%rd28];
	fma.rn.f32 	%f99, %f98, %f72, %f99;
$L__BB3_100:
	add.s32 	%r78, %r78, 32;
	setp.lt.s32 	%p69, %r78, %r5;
	@%p69 bra 	$L__BB3_3;
$L__BB3_101:
	mov.b32 	%r67, %f99;
	shfl.sync.down.b32	%r68|%p70, %r67, 16, 31, -1;
	mov.b32 	%f73, %r68;
	add.f32 	%f74, %f99, %f73;
	mov.b32 	%r69, %f74;
	shfl.sync.down.b32	%r70|%p71, %r69, 8, 31, -1;
	mov.b32 	%f75, %r70;
	add.f32 	%f76, %f74, %f75;
	mov.b32 	%r71, %f76;
	shfl.sync.down.b32	%r72|%p72, %r71, 4, 31, -1;
	mov.b32 	%f77, %r72;
	add.f32 	%f78, %f76, %f77;
	mov.b32 	%r73, %f78;
	shfl.sync.down.b32	%r74|%p73, %r73, 2, 31, -1;
	mov.b32 	%f79, %r74;
	add.f32 	%f80, %f78, %f79;
	mov.b32 	%r75, %f80;
	shfl.sync.down.b32	%r76|%p74, %r75, 1, 31, -1;
	mov.b32 	%f81, %r76;
	add.f32 	%f38, %f80, %f81;
	setp.ne.s32 	%p75, %r4, 0;
	@%p75 bra 	$L__BB3_103;
	mad.lo.s32 	%r77, %r11, %r1, %r3;
	cvta.to.global.u64 	%rd29, %rd22;
	mul.wide.s32 	%rd30, %r77, 4;
	add.s64 	%rd31, %rd29, %rd30;
	st.global.f32 	[%rd31], %f38;
$L__BB3_103:
	ret;

}
	// .globl	_Z22check_memory_alignmentPKvPi
.visible .entry _Z22check_memory_alignmentPKvPi(
	.param .u64 .ptr .align 1 _Z22check_memory_alignmentPKvPi_param_0,
	.param .u64 .ptr .align 1 _Z22check_memory_alignmentPKvPi_param_1
)
{
	.reg .pred 	%p<2>;
	.reg .b32 	%r<2>;
	.reg .b64 	%rd<5>;

	ld.param.u64 	%rd1, [_Z22check_memory_alignmentPKvPi_param_0];
	ld.param.u64 	%rd2, [_Z22check_memory_alignmentPKvPi_param_1];
	cvta.to.global.u64 	%rd3, %rd2;
	and.b64  	%rd4, %rd1, 15;
	setp.eq.s64 	%p1, %rd4, 0;
	selp.u32 	%r1, 1, 0, %p1;
	st.global.u32 	[%rd3], %r1;
	ret;

}


// ===== COMPILED SASS (sm_100) =====

	.target	sm_100

	.elftype	@"ET_EXEC"


//--------------------- .note.nv.tkinfo           --------------------------
	.section	.note.nv.tkinfo,"",@"SHT_NOTE"
	.sectionflags	@"SHF_NOTE_NV_TKINFO"
	.tkinfo
        /*0018*/ 	.word	0x00000002
        /*0030*/ 	.string	""
        /*0030*/ 	.string	"ptxas"
        /*0030*/ 	.string	"Cuda compilation tools, release 13.0, V13.0.88"
        /*0030*/ 	.string	"Build cuda_13.0.r13.0/compiler.36424714_0"
        /*0030*/ 	.string	"-arch sm_100 -m 64 "



//--------------------- .note.nv.cuinfo           --------------------------
	.section	.note.nv.cuinfo,"",@"SHT_NOTE"
	.sectionflags	@"SHF_NOTE_NV_CUINFO"
        /*0018*/ 	.short	0x0002
        /*001a*/ 	.short	0x0064
        /*001c*/ 	.short	0x0082
	.zero		2


//--------------------- .nv.info                  --------------------------
	.section	.nv.info,"",@"SHT_CUDA_INFO"
	.align	4


	//----- nvinfo : EIATTR_REGCOUNT
	.align		4
        /*0000*/ 	.byte	0x04, 0x2f
        /*0002*/ 	.short	(.L_4 - .L_3)
	.align		4
.L_3:
        /*0004*/ 	.word	index@(_Z22egaq_dequant_kernel_v1PKjPKfS2_Pfi)
        /*0008*/ 	.word	0x00000020


	//----- nvinfo : EIATTR_FRAME_SIZE
	.align		4
.L_4:
        /*000c*/ 	.byte	0x04, 0x11
        /*000e*/ 	.short	(.L_6 - .L_5)
	.align		4
.L_5:
        /*0010*/ 	.word	index@(_Z22egaq_dequant_kernel_v1PKjPKfS2_Pfi)
        /*0014*/ 	.word	0x00000000


	//----- nvinfo : EIATTR_REGCOUNT
	.align		4
.L_6:
        /*0018*/ 	.byte	0x04, 0x2f
        /*001a*/ 	.short	(.L_8 - .L_7)
	.align		4
.L_7:
        /*001c*/ 	.word	index@(_Z27egaq_dequant_ternary_kernelPKjPKfPKhPfi)
        /*0020*/ 	.word	0x00000018


	//----- nvinfo : EIATTR_FRAME_SIZE
	.align		4
.L_8:
        /*0024*/ 	.byte	0x04, 0x11
        /*0026*/ 	.short	(.L_10 - .L_9)
	.align		4
.L_9:
        /*0028*/ 	.word	index@(_Z27egaq_dequant_ternary_kernelPKjPKfPKhPfi)
        /*002c*/ 	.word	0x00000000


	//----- nvinfo : EIATTR_REGCOUNT
	.align		4
.L_10:
        /*0030*/ 	.byte	0x04, 0x2f
        /*0032*/ 	.short	(.L_12 - .L_11)
	.align		4
.L_11:
        /*0034*/ 	.word	index@(_Z18egaq_matmul_kernelPKjPKfPfS2_PKhiii)
        /*0038*/ 	.word	0x00000016


	//----- nvinfo : EIATTR_FRAME_SIZE
	.align		4
.L_12:
        /*003c*/ 	.byte	0x04, 0x11
        /*003e*/ 	.short	(.L_14 - .L_13)
	.align		4
.L_13:
        /*0040*/ 	.word	index@(_Z18egaq_matmul_kernelPKjPKfPfS2_PKhiii)
        /*0044*/ 	.word	0x00000000


	//----- nvinfo : EIATTR_REGCOUNT
	.align		4
.L_14:
        /*0048*/ 	.byte	0x04, 0x2f
        /*004a*/ 	.short	(.L_16 - .L_15)
	.align		4
.L_15:
        /*004c*/ 	.word	index@(_Z26egaq_matmul_warp_optimizedPKjPKfPfS2_iii)
        /*0050*/ 	.word	0x0000001b


	//----- nvinfo : EIATTR_FRAME_SIZE
	.align		4
.L_16:
        /*0054*/ 	.byte	0x04, 0x11
        /*0056*/ 	.short	(.L_18 - .L_17)
	.align		4
.L_17:
        /*0058*/ 	.word	index@(_Z26egaq_matmul_warp_optimizedPKjPKfPfS2_iii)
        /*005c*/ 	.word	0x00000000


	//----- nvinfo : EIATTR_REGCOUNT
	.align		4
.L_18:
        /*0060*/ 	.byte	0x04, 0x2f
        /*0062*/ 	.short	(.L_20 - .L_19)
	.align		4
.L_19:
        /*0064*/ 	.word	index@(_Z22check_memory_alignmentPKvPi)
        /*0068*/ 	.word	0x00000008


	//----- nvinfo : EIATTR_FRAME_SIZE
	.align		4
.L_20:
        /*006c*/ 	.byte	0x04, 0x11
        /*006e*/ 	.short	(.L_22 - .L_21)
	.align		4
.L_21:
        /*0070*/ 	.word	index@(_Z22check_memory_alignmentPKvPi)
        /*0074*/ 	.word	0x00000000


	//----- nvinfo : EIATTR_MIN_STACK_SIZE
	.align		4
.L_22:
        /*0078*/ 	.byte	0x04, 0x12
        /*007a*/ 	.short	(.L_24 - .L_23)
	.align		4
.L_23:
        /*007c*/ 	.word	index@(_Z22check_memory_alignmentPKvPi)
        /*0080*/ 	.word	0x00000000


	//----- nvinfo : EIATTR_MIN_STACK_SIZE
	.align		4
.L_24:
        /*0084*/ 	.byte	0x04, 0x12
        /*0086*/ 	.short	(.L_26 - .L_25)
	.align		4
.L_25:
        /*0088*/ 	.word	index@(_Z26egaq_matmul_warp_optimizedPKjPKfPfS2_iii)
        /*008c*/ 	.word	0x00000000


	//----- nvinfo : EIATTR_MIN_STACK_SIZE
	.align		4
.L_26:
        /*0090*/ 	.byte	0x04, 0x12
        /*0092*/ 	.short	(.L_28 - .L_27)
	.align		4
.L_27:
        /*0094*/ 	.word	index@(_Z18egaq_matmul_kernelPKjPKfPfS2_PKhiii)
        /*0098*/ 	.word	0x00000000


	//----- nvinfo : EIATTR_MIN_STACK_SIZE
	.align		4
.L_28:
        /*009c*/ 	.byte	0x04, 0x12
        /*009e*/ 	.short	(.L_30 - .L_29)
	.align		4
.L_29:
        /*00a0*/ 	.word	index@(_Z27egaq_dequant_ternary_kernelPKjPKfPKhPfi)
        /*00a4*/ 	.word	0x00000000


	//----- nvinfo : EIATTR_MIN_STACK_SIZE
	.align		4
.L_30:
        /*00a8*/ 	.byte	0x04, 0x12
        /*00aa*/ 	.short	(.L_32 - .L_31)
	.align		4
.L_31:
        /*00ac*/ 	.word	index@(_Z22egaq_dequant_kernel_v1PKjPKfS2_Pfi)
        /*00b0*/ 	.word	0x00000000
.L_32:


//--------------------- .nv.compat                --------------------------
	.section	.nv.compat,"",@"SHT_CUDA_COMPAT_INFO"
	.align	4
        /*0000*/ 	.byte	0x02, 0x09, 0x00, 0x00, 0x02, 0x02, 0x01, 0x00, 0x02, 0x05, 0x05, 0x00, 0x03, 0x07, 0x01, 0x01
        /*0010*/ 	.byte	0x02, 0x03, 0x00, 0x00, 0x02, 0x06, 0x01, 0x00, 0x04, 0x0b, 0x08, 0x00, 0x09, 0x00, 0x00, 0x00
        /*0020*/ 	.byte	0x00, 0x00, 0x00, 0x00


//--------------------- .nv.info._Z22check_memory_alignmentPKvPi --------------------------
	.section	.nv.info._Z22check_memory_alignmentPKvPi,"",@"SHT_CUDA_INFO"
	.sectionflags	@""
	.align	4


	//----- nvinfo : EIATTR_CUDA_API_VERSION
	.align		4
        /*0000*/ 	.byte	0x04, 0x37
        /*0002*/ 	.short	(.L_34 - .L_33)
.L_33:
        /*0004*/ 	.word	0x00000082


	//----- nvinfo : EIATTR_KPARAM_INFO
	.align		4
.L_34:
        /*0008*/ 	.byte	0x04, 0x17
        /*000a*/ 	.short	(.L_36 - .L_35)
.L_35:
        /*000c*/ 	.word	0x00000000
        /*0010*/ 	.short	0x0001
        /*0012*/ 	.short	0x0008
        /*0014*/ 	.byte	0x00, 0xf5, 0x21, 0x00


	//----- nvinfo : EIATTR_KPARAM_INFO
	.align		4
.L_36:
        /*0018*/ 	.byte	0x04, 0x17
        /*001a*/ 	.short	(.L_38 - .L_37)
.L_37:
        /*001c*/ 	.word	0x00000000
        /*0020*/ 	.short	0x0000
        /*0022*/ 	.short	0x0000
        /*0024*/ 	.byte	0x00, 0xf5, 0x21, 0x00


	//----- nvinfo : EIATTR_SPARSE_MMA_MASK
	.align		4
.L_38:
        /*0028*/ 	.byte	0x03, 0x50
        /*002a*/ 	.short	0x0000


	//----- nvinfo : EIATTR_MAXREG_COUNT
	.align		4
        /*002c*/ 	.byte	0x03, 0x1b
        /*002e*/ 	.short	0x00ff


	//----- nvinfo : EIATTR_MERCURY_ISA_VERSION
	.align		4
        /*0030*/ 	.byte	0x03, 0x5f
        /*0032*/ 	.short	0x0101


	//----- nvinfo : EIATTR_VRC_CTA_INIT_COUNT
	.align		4
        /*0034*/ 	.byte	0x02, 0x4a
	.zero		1
	.zero		1


	//----- nvinfo : EIATTR_EXIT_INSTR_OFFSETS
	.align		4
        /*0038*/ 	.byte	0x04, 0x1c
        /*003a*/ 	.short	(.L_40 - .L_39)


	//   ....[0]....
.L_39:
        /*003c*/ 	.word	0x00000070


	//----- nvinfo : EIATTR_CBANK_PARAM_SIZE
	.align		4
.L_40:
        /*0040*/ 	.byte	0x03, 0x19
        /*0042*/ 	.short	0x0010


	//----- nvinfo : EIATTR_PARAM_CBANK
	.align		4
        /*0044*/ 	.byte	0x04, 0x0a
        /*0046*/ 	.short	(.L_42 - .L_41)
	.align		4
.L_41:
        /*0048*/ 	.word	index@(.nv.constant0._Z22check_memory_alignmentPKvPi)
        /*004c*/ 	.short	0x0380
        /*004e*/ 	.short	0x0010


	//----- nvinfo : EIATTR_SW_WAR
	.align		4
.L_42:
        /*0050*/ 	.byte	0x04, 0x36
        /*0052*/ 	.short	(.L_44 - .L_43)
.L_43:
        /*0054*/ 	.word	0x00000008
.L_44:


//--------------------- .nv.info._Z26egaq_matmul_warp_optimizedPKjPKfPfS2_iii --------------------------
	.section	.nv.info._Z26egaq_matmul_warp_optimizedPKjPKfPfS2_iii,"",@"SHT_CUDA_INFO"
	.sectionflags	@""
	.align	4


	//----- nvinfo : EIATTR_CUDA_API_VERSION
	.align		4
        /*0000*/ 	.byte	0x04, 0x37
        /*0002*/ 	.short	(.L_46 - .L_45)
.L_45:
        /*0004*/ 	.word	0x00000082


	//----- nvinfo : EIATTR_KPARAM_INFO
	.align		4
.L_46:
        /*0008*/ 	.byte	0x04, 0x17
        /*000a*/ 	.short	(.L_48 - .L_47)
.L_47:
        /*000c*/ 	.word	0x00000000
        /*0010*/ 	.short	0x0006
        /*0012*/ 	.short	0x0028
        /*0014*/ 	.byte	0x00, 0xf0, 0x11, 0x00


	//----- nvinfo : EIATTR_KPARAM_INFO
	.align		4
.L_48:
        /*0018*/ 	.byte	0x04, 0x17
        /*001a*/ 	.short	(.L_50 - .L_49)
.L_49:
        /*001c*/ 	.word	0x00000000
        /*0020*/ 	.short	0x0005
        /*0022*/ 	.short	0x0024
        /*0024*/ 	.byte	0x00, 0xf0, 0x11, 0x00


	//----- nvinfo : EIATTR_KPARAM_INFO
	.align		4
.L_50:
        /*0028*/ 	.byte	0x04, 0x17
        /*002a*/ 	.short	(.L_52 - .L_51)
.L_51:
        /*002c*/ 	.word	0x00000000
        /*0030*/ 	.short	0x0004
        /*0032*/ 	.short	0x0020
        /*0034*/ 	.byte	0x00, 0xf0, 0x11, 0x00


	//----- nvinfo : EIATTR_KPARAM_INFO
	.align		4
.L_52:
        /*0038*/ 	.byte	0x04, 0x17
        /*003a*/ 	.short	(.L_54 - .L_53)
.L_53:
        /*003c*/ 	.word	0x00000000
        /*0040*/ 	.short	0x0003
        /*0042*/ 	.short	0x0018
        /*0044*/ 	.byte	0x00, 0xf5, 0x21, 0x00


	//----- nvinfo : EIATTR_KPARAM_INFO
	.align		4
.L_54:
        /*0048*/ 	.byte	0x04, 0x17
        /*004a*/ 	.short	(.L_56 - .L_55)
.L_55:
        /*004c*/ 	.word	0x00000000
        /*0050*/ 	.short	0x0002
        /*0052*/ 	.short	0x0010
        /*0054*/ 	.byte	0x00, 0xf5, 0x21, 0x00


	//----- nvinfo : EIATTR_KPARAM_INFO
	.align		4
.L_56:
        /*0058*/ 	.byte	0x04, 0x17
        /*005a*/ 	.short	(.L_58 - .L_57)
.L_57:
        /*005c*/ 	.word	0x00000000
        /*0060*/ 	.short	0x0001
        /*0062*/ 	.short	0x0008
        /*0064*/ 	.byte	0x00, 0xf5, 0x21, 0x00


	//----- nvinfo : EIATTR_KPARAM_INFO
	.align		4
.L_58:
        /*0068*/ 	.byte	0x04, 0x17
        /*006a*/ 	.short	(.L_60 - .L_59)
.L_59:
        /*006c*/ 	.word	0x00000000
        /*0070*/ 	.short	0x0000
        /*0072*/ 	.short	0x0000
        /*0074*/ 	.byte	0x00, 0xf5, 0x21, 0x00


	//----- nvinfo : EIATTR_SPARSE_MMA_MASK
	.align		4
.L_60:
        /*0078*/ 	.byte	0x03, 0x50
        /*007a*/ 	.short	0x0000


	//----- nvinfo : EIATTR_MAXREG_COUNT
	.align		4
        /*007c*/ 	.byte	0x03, 0x1b
        /*007e*/ 	.short	0x00ff


	//----- nvinfo : EIATTR_MERCURY_ISA_VERSION
	.align		4
        /*0080*/ 	.byte	0x03, 0x5f
        /*0082*/ 	.short	0x0101


	//----- nvinfo : EIATTR_COOP_GROUP_MASK_REGIDS
	.align		4
        /*0084*/ 	.byte	0x04, 0x29
        /*0086*/ 	.short	(.L_62 - .L_61)


	//   ....[0]....
.L_61:
        /*0088*/ 	.word	0xffffffff


	//   ....[1]....
        /*008c*/ 	.word	0xffffffff


	//   ....[2]....
        /*0090*/ 	.word	0xffffffff


	//   ....[3]....
        /*0094*/ 	.word	0xffffffff


	//   ....[4]....
        /*0098*/ 	.word	0xffffffff


	//----- nvinfo : EIATTR_COOP_GROUP_INSTR_OFFSETS
	.align		4
.L_62:
        /*009c*/ 	.byte	0x04, 0x28
        /*009e*/ 	.short	(.L_64 - .L_63)


	//   ....[0]....
.L_63:
        /*00a0*/ 	.word	0x00001470


	//   ....[1]....
        /*00a4*/ 	.word	0x000014a0


	//   ....[2]....
        /*00a8*/ 	.word	0x000014c0


	//   ....[3]....
        /*00ac*/ 	.word	0x000014e0


	//   ....[4]....
        /*00b0*/ 	.word	0x00001500


	//----- nvinfo : EIATTR_VRC_CTA_INIT_COUNT
	.align		4
.L_64:
        /*00b4*/ 	.byte	0x02, 0x4a
	.zero		1
	.zero		1


	//----- nvinfo : EIATTR_EXIT_INSTR_OFFSETS
	.align		4
        /*00b8*/ 	.byte	0x04, 0x1c
        /*00ba*/ 	.short	(.L_66 - .L_65)


	//   ....[0]....
.L_65:
        /*00bc*/ 	.word	0x00000090


	//   ....[1]....
        /*00c0*/ 	.word	0x00001510


	//   ....[2]....
        /*00c4*/ 	.word	0x00001580


	//----- nvinfo : EIATTR_CRS_STACK_SIZE
	.align		4
.L_66:
        /*00c8*/ 	.byte	0x04, 0x1e
        /*00ca*/ 	.short	(.L_68 - .L_67)
.L_67:
        /*00cc*/ 	.word	0x00000000


	//----- nvinfo : EIATTR_CBANK_PARAM_SIZE
	.align		4
.L_68:
        /*00d0*/ 	.byte	0x03, 0x19
        /*00d2*/ 	.short	0x002c


	//----- nvinfo : EIATTR_PARAM_CBANK
	.align		4
        /*00d4*/ 	.byte	0x04, 0x0a
        /*00d6*/ 	.short	(.L_70 - .L_69)
	.align		4
.L_69:
        /*00d8*/ 	.word	index@(.nv.constant0._Z26egaq_matmul_warp_optimizedPKjPKfPfS2_iii)
        /*00dc*/ 	.short	0x0380
        /*00de*/ 	.short	0x002c


	//----- nvinfo : EIATTR_SW_WAR
	.align		4
.L_70:
        /*00e0*/ 	.byte	0x04, 0x36
        /*00e2*/ 	.short	(.L_72 - .L_71)
.L_71:
        /*00e4*/ 	.word	0x00000008
.L_72:


//--------------------- .nv.info._Z18egaq_matmul_kernelPKjPKfPfS2_PKhiii --------------------------
	.section	.nv.info._Z18egaq_matmul_kernelPKjPKfPfS2_PKhiii,"",@"SHT_CUDA_INFO"
	.sectionflags	@""
	.align	4


	//----- nvinfo : EIATTR_CUDA_API_VERSION
	.align		4
        /*0000*/ 	.byte	0x04, 0x37
        /*0002*/ 	.short	(.L_74 - .L_73)
.L_73:
        /*0004*/ 	.word	0x00000082


	//----- nvinfo : EIATTR_KPARAM_INFO
	.align		4
.L_74:
        /*0008*/ 	.byte	0x04, 0x17
        /*000a*/ 	.short	(.L_76 - .L_75)
.L_75:
        /*000c*/ 	.word	0x00000000
        /*0010*/ 	.short	0x0007
        /*0012*/ 	.short	0x0030
        /*0014*/ 	.byte	0x00, 0xf0, 0x11, 0x00


	//----- nvinfo : EIATTR_KPARAM_INFO
	.align		4
.L_76:
        /*0018*/ 	.byte	0x04, 0x17
        /*001a*/ 	.short	(.L_78 - .L_77)
.L_77:
        /*001c*/ 	.word	0x00000000
        /*0020*/ 	.short	0x0006
        /*0022*/ 	.short	0x002c
        /*0024*/ 	.byte	0x00, 0xf0, 0x11, 0x00


	//----- nvinfo : EIATTR_KPARAM_INFO
	.align		4
.L_78:
        /*0028*/ 	.byte	0x04, 0x17
        /*002a*/ 	.short	(.L_80 - .L_79)
.L_79:
        /*002c*/ 	.word	0x00000000
        /*0030*/ 	.short	0x0005
        /*0032*/ 	.short	0x0028
        /*0034*/ 	.byte	0x00, 0xf0, 0x11, 0x00


	//----- nvinfo : EIATTR_KPARAM_INFO
	.align		4
.L_80:
        /*0038*/ 	.byte	0x04, 0x17
        /*003a*/ 	.short	(.L_82 - .L_81)
.L_81:
        /*003c*/ 	.word	0x00000000
        /*0040*/ 	.short	0x0004
        /*0042*/ 	.short	0x0020
        /*0044*/ 	.byte	0x00, 0xf5, 0x21, 0x00


	//----- nvinfo : EIATTR_KPARAM_INFO
	.align		4
.L_82:
        /*0048*/ 	.byte	0x04, 0x17
        /*004a*/ 	.short	(.L_84 - .L_83)
.L_83:
        /*004c*/ 	.word	0x00000000
        /*0050*/ 	.short	0x0003
        /*0052*/ 	.short	0x0018
        /*0054*/ 	.byte	0x00, 0xf5, 0x21, 0x00


	//----- nvinfo : EIATTR_KPARAM_INFO
	.align		4
.L_84:
        /*0058*/ 	.byte	0x04, 0x17
        /*005a*/ 	.short	(.L_86 - .L_85)
.L_85:
        /*005c*/ 	.word	0x00000000
        /*0060*/ 	.short	0x0002
        /*0062*/ 	.short	0x0010
        /*0064*/ 	.byte	0x00, 0xf5, 0x21, 0x00


	//----- nvinfo : EIATTR_KPARAM_INFO
	.align		4
.L_86:
        /*0068*/ 	.byte	0x04, 0x17
        /*006a*/ 	.short	(.L_88 - .L_87)
.L_87:
        /*006c*/ 	.word	0x00000000
        /*0070*/ 	.short	0x0001
        /*0072*/ 	.short	0x0008
        /*0074*/ 	.byte	0x00, 0xf5, 0x21, 0x00


	//----- nvinfo : EIATTR_KPARAM_INFO
	.align		4
.L_88:
        /*0078*/ 	.byte	0x04, 0x17
        /*007a*/ 	.short	(.L_90 - .L_89)
.L_89:
        /*007c*/ 	.word	0x00000000
        /*0080*/ 	.short	0x0000
        /*0082*/ 	.short	0x0000
        /*0084*/ 	.byte	0x00, 0xf5, 0x21, 0x00


	//----- nvinfo : EIATTR_SPARSE_MMA_MASK
	.align		4
.L_90:
        /*0088*/ 	.byte	0x03, 0x50
        /*008a*/ 	.short	0x0000


	//----- nvinfo : EIATTR_MAXREG_COUNT
	.align		4
        /*008c*/ 	.byte	0x03, 0x1b
        /*008e*/ 	.short	0x00ff


	//----- nvinfo : EIATTR_MERCURY_ISA_VERSION
	.align		4
        /*0090*/ 	.byte	0x03, 0x5f
        /*0092*/ 	.short	0x0101


	//----- nvinfo : EIATTR_VRC_CTA_INIT_COUNT
	.align		4
        /*0094*/ 	.byte	0x02, 0x4a
	.zero		1
	.zero		1


	//----- nvinfo : EIATTR_EXIT_INSTR_OFFSETS
	.align		4
        /*0098*/ 	.byte	0x04, 0x1c
        /*009a*/ 	.short	(.L_92 - .L_91)


	//   ....[0]....
.L_91:
        /*009c*/ 	.word	0x000000c0


	//   ....[1]....
        /*00a0*/ 	.word	0x00001480


	//----- nvinfo : EIATTR_CRS_STACK_SIZE
	.align		4
.L_92:
        /*00a4*/ 	.byte	0x04, 0x1e
        /*00a6*/ 	.short	(.L_94 - .L_93)
.L_93:
        /*00a8*/ 	.word	0x00000000


	//----- nvinfo : EIATTR_CBANK_PARAM_SIZE
	.align		4
.L_94:
        /*00ac*/ 	.byte	0x03, 0x19
        /*00ae*/ 	.short	0x0034


	//----- nvinfo : EIATTR_PARAM_CBANK
	.align		4
        /*00b0*/ 	.byte	0x04, 0x0a
        /*00b2*/ 	.short	(.L_96 - .L_95)
	.align		4
.L_95:
        /*00b4*/ 	.word	index@(.nv.constant0._Z18egaq_matmul_kernelPKjPKfPfS2_PKhiii)
        /*00b8*/ 	.short	0x0380
        /*00ba*/ 	.short	0x0034


	//----- nvinfo : EIATTR_SW_WAR
	.align		4
.L_96:
        /*00bc*/ 	.byte	0x04, 0x36
        /*00be*/ 	.short	(.L_98 - .L_97)
.L_97:
        /*00c0*/ 	.word	0x00000008
.L_98:


//--------------------- .nv.info._Z27egaq_dequant_ternary_kernelPKjPKfPKhPfi --------------------------
	.section	.nv.info._Z27egaq_dequant_ternary_kernelPKjPKfPKhPfi,"",@"SHT_CUDA_INFO"
	.sectionflags	@""
	.align	4


	//----- nvinfo : EIATTR_CUDA_API_VERSION
	.align		4
        /*0000*/ 	.byte	0x04, 0x37
        /*0002*/ 	.short	(.L_100 - .L_99)
.L_99:
        /*0004*/ 	.word	0x00000082


	//----- nvinfo : EIATTR_KPARAM_INFO
	.align		4
.L_100:
        /*0008*/ 	.byte	0x04, 0x17
        /*000a*/ 	.short	(.L_102 - .L_101)
.L_101:
        /*000c*/ 	.word	0x00000000
        /*0010*/ 	.short	0x0004
        /*0012*/ 	.short	0x0020
        /*0014*/ 	.byte	0x00, 0xf0, 0x11, 0x00


	//----- nvinfo : EIATTR_KPARAM_INFO
	.align		4
.L_102:
        /*0018*/ 	.byte	0x04, 0x17
        /*001a*/ 	.short	(.L_104 - .L_103)
.L_103:
        /*001c*/ 	.word	0x00000000
        /*0020*/ 	.short	0x0003
        /*0022*/ 	.short	0x0018
        /*0024*/ 	.byte	0x00, 0xf5, 0x21, 0x00


	//----- nvinfo : EIATTR_KPARAM_INFO
	.align		4
.L_104:
        /*0028*/ 	.byte	0x04, 0x17
        /*002a*/ 	.short	(.L_106 - .L_105)
.L_105:
        /*002c*/ 	.word	0x00000000
        /*0030*/ 	.short	0x0002
        /*0032*/ 	.short	0x0010
        /*0034*/ 	.byte	0x00, 0xf5, 0x21, 0x00


	//----- nvinfo : EIATTR_KPARAM_INFO
	.align		4
.L_106:
        /*0038*/ 	.byte	0x04, 0x17
        /*003a*/ 	.short	(.L_108 - .L_107)
.L_107:
        /*003c*/ 	.word	0x00000000
        /*0040*/ 	.short	0x0001
        /*0042*/ 	.short	0x0008
        /*0044*/ 	.byte	0x00, 0xf5, 0x21, 0x00


	//----- nvinfo : EIATTR_KPARAM_INFO
	.align		4
.L_108:
        /*0048*/ 	.byte	0x04, 0x17
        /*004a*/ 	.short	(.L_110 - .L_109)
.L_109:
        /*004c*/ 	.word	0x00000000
        /*0050*/ 	.short	0x0000
        /*0052*/ 	.short	0x0000
        /*0054*/ 	.byte	0x00, 0xf5, 0x21, 0x00


	//----- nvinfo : EIATTR_SPARSE_MMA_MASK
	.align		4
.L_110:
        /*0058*/ 	.byte	0x03, 0x50
        /*005a*/ 	.short	0x0000


	//----- nvinfo : EIATTR_MAXREG_COUNT
	.align		4
        /*005c*/ 	.byte	0x03, 0x1b
        /*005e*/ 	.short	0x00ff


	//----- nvinfo : EIATTR_MERCURY_ISA_VERSION
	.align		4
        /*0060*/ 	.byte	0x03, 0x5f
        /*0062*/ 	.short	0x0101


	//----- nvinfo : EIATTR_VRC_CTA_INIT_COUNT
	.align		4
        /*0064*/ 	.byte	0x02, 0x4a
	.zero		1
	.zero		1


	//----- nvinfo : EIATTR_EXIT_INSTR_OFFSETS
	.align		4
        /*0068*/ 	.byte	0x04, 0x1c
        /*006a*/ 	.short	(.L_112 - .L_111)


	//   ....[0]....
.L_111:
        /*006c*/ 	.word	0x00000070


	//   ....[1]....
        /*0070*/ 	.word	0x00000f80


	//   ....[2]....
        /*0074*/ 	.word	0x00001080


	//   ....[3]....
        /*0078*/ 	.word	0x00001420


	//----- nvinfo : EIATTR_CRS_STACK_SIZE
	.align		4
.L_112:
        /*007c*/ 	.byte	0x04, 0x1e
        /*007e*/ 	.short	(.L_114 - .L_113)
.L_113:
        /*0080*/ 	.word	0x00000000


	//----- nvinfo : EIATTR_CBANK_PARAM_SIZE
	.align		4
.L_114:
        /*0084*/ 	.byte	0x03, 0x19
        /*0086*/ 	.short	0x0024


	//----- nvinfo : EIATTR_PARAM_CBANK
	.align		4
        /*0088*/ 	.byte	0x04, 0x0a
        /*008a*/ 	.short	(.L_116 - .L_115)
	.align		4
.L_115:
        /*008c*/ 	.word	index@(.nv.constant0._Z27egaq_dequant_ternary_kernelPKjPKfPKhPfi)
        /*0090*/ 	.short	0x0380
        /*0092*/ 	.short	0x0024


	//----- nvinfo : EIATTR_SW_WAR
	.align		4
.L_116:
        /*0094*/ 	.byte	0x04, 0x36
        /*0096*/ 	.short	(.L_118 - .L_117)
.L_117:
        /*0098*/ 	.word	0x00000008
.L_118:


//--------------------- .nv.info._Z22egaq_dequant_kernel_v1PKjPKfS2_Pfi --------------------------
	.section	.nv.info._Z22egaq_dequant_kernel_v1PKjPKfS2_Pfi,"",@"SHT_CUDA_INFO"
	.sectionflags	@""
	.align	4


	//----- nvinfo : EIATTR_CUDA_API_VERSION
	.align		4
        /*0000*/ 	.byte	0x04, 0x37
        /*0002*/ 	.short	(.L_120 - .L_119)
.L_119:
        /*0004*/ 	.word	0x00000082


	//----- nvinfo : EIATTR_KPARAM_INFO
	.align		4
.L_120:
        /*0008*/ 	.byte	0x04, 0x17
        /*000a*/ 	.short	(.L_122 - .L_121)
.L_121:
        /*000c*/ 	.word	0x00000000
        /*0010*/ 	.short	0x0004
        /*0012*/ 	.short	0x0020
        /*0014*/ 	.byte	0x00, 0xf0, 0x11, 0x00


	//----- nvinfo : EIATTR_KPARAM_INFO
	.align		4
.L_122:
        /*0018*/ 	.byte	0x04, 0x17
        /*001a*/ 	.short	(.L_124 - .L_123)
.L_123:
        /*001c*/ 	.word	0x00000000
        /*0020*/ 	.short	0x0003
        /*0022*/ 	.short	0x0018
        /*0024*/ 	.byte	0x00, 0xf5, 0x21, 0x00


	//----- nvinfo : EIATTR_KPARAM_INFO
	.align		4
.L_124:
        /*0028*/ 	.byte	0x04, 0x17
        /*002a*/ 	.short	(.L_126 - .L_125)
.L_125:
        /*002c*/ 	.word	0x00000000
        /*0030*/ 	.short	0x0002
        /*0032*/ 	.short	0x0010
        /*0034*/ 	.byte	0x00, 0xf5, 0x21, 0x00


	//----- nvinfo : EIATTR_KPARAM_INFO
	.align		4
.L_126:
        /*0038*/ 	.byte	0x04, 0x17
        /*003a*/ 	.short	(.L_128 - .L_127)
.L_127:
        /*003c*/ 	.word	0x00000000
        /*0040*/ 	.short	0x0001
        /*0042*/ 	.short	0x0008
        /*0044*/ 	.byte	0x00, 0xf5, 0x21, 0x00


	//----- nvinfo : EIATTR_KPARAM_INFO
	.align		4
.L_128:
        /*0048*/ 	.byte	0x04, 0x17
        /*004a*/ 	.short	(.L_130 - .L_129)
.L_129:
        /*004c*/ 	.word	0x00000000
        /*0050*/ 	.short	0x0000
        /*0052*/ 	.short	0x0000
        /*0054*/ 	.byte	0x00, 0xf5, 0x21, 0x00


	//----- nvinfo : EIATTR_SPARSE_MMA_MASK
	.align		4
.L_130:
        /*0058*/ 	.byte	0x03, 0x50
        /*005a*/ 	.short	0x0000


	//----- nvinfo : EIATTR_MAXREG_COUNT
	.align		4
        /*005c*/ 	.byte	0x03, 0x1b
        /*005e*/ 	.short	0x00ff


	//----- nvinfo : EIATTR_MERCURY_ISA_VERSION
	.align		4
        /*0060*/ 	.byte	0x03, 0x5f
        /*0062*/ 	.short	0x0101


	//----- nvinfo : EIATTR_VRC_CTA_INIT_COUNT
	.align		4
        /*0064*/ 	.byte	0x02, 0x4a
	.zero		1
	.zero		1


	//----- nvinfo : EIATTR_EXIT_INSTR_OFFSETS
	.align		4
        /*0068*/ 	.byte	0x04, 0x1c
        /*006a*/ 	.short	(.L_132 - .L_131)


	//   ....[0]....
.L_131:
        /*006c*/ 	.word	0x00000070


	//   ....[1]....
        /*0070*/ 	.word	0x00000690


	//----- nvinfo : EIATTR_CBANK_PARAM_SIZE
	.align		4
.L_132:
        /*0074*/ 	.byte	0x03, 0x19
        /*0076*/ 	.short	0x0024


	//----- nvinfo : EIATTR_PARAM_CBANK
	.align		4
        /*0078*/ 	.byte	0x04, 0x0a
        /*007a*/ 	.short	(.L_134 - .L_133)
	.align		4
.L_133:
        /*007c*/ 	.word	index@(.nv.constant0._Z22egaq_dequant_kernel_v1PKjPKfS2_Pfi)
        /*0080*/ 	.short	0x0380
        /*0082*/ 	.short	0x0024


	//----- nvinfo : EIATTR_SW_WAR
	.align		4
.L_134:
        /*0084*/ 	.byte	0x04, 0x36
        /*0086*/ 	.short	(.L_136 - .L_135)
.L_135:
        /*0088*/ 	.word	0x00000008
.L_136:


//--------------------- .nv.callgraph             --------------------------
	.section	.nv.callgraph,"",@"SHT_CUDA_CALLGRAPH"
	.align	4
	.sectionentsize	8
	.align		4
        /*0000*/ 	.word	0x00000000
	.align		4
        /*0004*/ 	.word	0xffffffff
	.align		4
        /*0008*/ 	.word	0x00000000
	.align		4
        /*000c*/ 	.word	0xfffffffe
	.align		4
        /*0010*/ 	.word	0x00000000
	.align		4
        /*0014*/ 	.word	0xfffffffd
	.align		4
        /*0018*/ 	.word	0x00000000
	.align		4
        /*001c*/ 	.word	0xfffffffc


//--------------------- .nv.constant3             --------------------------
	.section	.nv.constant3,"a",@progbits
	.align	4
.nv.constant3:
	.type		tier1_scale_lut,@object
	.size		tier1_scale_lut,(tier2_scale_lut - tier1_scale_lut)
tier1_scale_lut:
	.zero		1024
	.type		tier2_scale_lut,@object
	.size		tier2_scale_lut,(tier3_scale_lut - tier2_scale_lut)
tier2_scale_lut:
	.zero		64
	.type		tier3_scale_lut,@object
	.size		tier3_scale_lut,(.L_2 - tier3_scale_lut)
tier3_scale_lut:
	.zero		16
.L_2:


//--------------------- .text._Z22check_memory_alignmentPKvPi --------------------------
	.section	.text._Z22check_memory_alignmentPKvPi,"ax",@progbits
	.align	128
        .global         _Z22check_memory_alignmentPKvPi
        .type           _Z22check_memory_alignmentPKvPi,@function
        .size           _Z22check_memory_alignmentPKvPi,(.L_x_159 - _Z22check_memory_alignmentPKvPi)
        .other          _Z22check_memory_alignmentPKvPi,@"STO_CUDA_ENTRY STV_DEFAULT"
_Z22check_memory_alignmentPKvPi:
.text._Z22check_memory_alignmentPKvPi:
[----:B------:R-:W-:Y:S08]  /*0000*/  LDC R1, c[0x0][0x37c] ;  /* 0x0000df00ff017b82 */ /* 0x000ff00000000800 */
[----:B------:R-:W0:Y:S01]  /*0010*/  LDC R0, c[0x0][0x380] ;  /* 0x0000e000ff007b82 */ /* 0x000e220000000800 */
[----:B------:R-:W1:Y:S07]  /*0020*/  LDCU.64 UR4, c[0x0][0x358] ;  /* 0x00006b00ff0477ac */ /* 0x000e6e0008000a00 */
[----:B------:R-:W1:Y:S01]  /*0030*/  LDC.64 R2, c[0x0][0x388] ;  /* 0x0000e200ff027b82 */ /* 0x000e620000000a00 */
[----:B0-----:R-:W-:-:S04]  /*0040*/  LOP3.LUT P0, RZ, R0, 0xf, RZ, 0xc0, !PT ;  /* 0x0000000f00ff7812 */ /* 0x001fc8000780c0ff */
[----:B------:R-:W-:-:S05]  /*0050*/  SEL R5, RZ, 0x1, P0 ;  /* 0x00000001ff057807 */ /* 0x000fca0000000000 */
[----:B-1----:R-:W-:Y:S01]  /*0060*/  STG.E desc[UR4][R2.64], R5 ;  /* 0x0000000502007986 */ /* 0x002fe2000c101904 */
[----:B------:R-:W-:Y:S05]  /*0070*/  EXIT ;  /* 0x000000000000794d */ /* 0x000fea0003800000 */
.L_x_0:
[----:B------:R-:W-:-:S00]  /*0080*/  BRA `(.L_x_0) ;  /* 0xfffffffc00fc7947 */ /* 0x000fc0000383ffff */
[----:B------:R-:W-:-:S00]  /*0090*/  NOP ;  /* 0x0000000000007918 */ /* 0x000fc00000000000 */
        /* <DEDUP_REMOVED lines=14> */
.L_x_159:


//--------------------- .text._Z26egaq_matmul_warp_optimizedPKjPKfPfS2_iii --------------------------
	.section	.text._Z26egaq_matmul_warp_optimizedPKjPKfPfS2_iii,"ax",@progbits
	.align	128
        .global         _Z26egaq_matmul_warp_optimizedPKjPKfPfS2_iii
        .type           _Z26egaq_matmul_warp_optimizedPKjPKfPfS2_iii,@function
        .size           _Z26egaq_matmul_warp_optimizedPKjPKfPfS2_iii,(.L_x_160 - _Z26egaq_matmul_warp_optimizedPKjPKfPfS2_iii)
        .other          _Z26egaq_matmul_warp_optimizedPKjPKfPfS2_iii,@"STO_CUDA_ENTRY STV_DEFAULT"
_Z26egaq_matmul_warp_optimizedPKjPKfPfS2_iii:
.text._Z26egaq_matmul_warp_optimizedPKjPKfPfS2_iii:
[----:B------:R-:W-:Y:S01]  /*0000*/  LDC R1, c[0x0][0x37c] ;  /* 0x0000df00ff017b82 */ /* 0x000fe20000000800 */
[----:B------:R-:W0:Y:S07]  /*0010*/  S2R R5, SR_TID.X ;  /* 0x0000000000057919 */ /* 0x000e2e0000002100 */
[----:B------:R-:W0:Y:S08]  /*0020*/  S2UR UR5, SR_CTAID.X ;  /* 0x00000000000579c3 */ /* 0x000e300000002500 */
[----:B------:R-:W0:Y:S08]  /*0030*/  LDC R20, c[0x0][0x360] ;  /* 0x0000d800ff147b82 */ /* 0x000e300000000800 */
[----:B------:R-:W1:Y:S08]  /*0040*/  LDC.64 R2, c[0x0][0x3a0] ;  /* 0x0000e800ff027b82 */ /* 0x000e700000000a00 */
[----:B------:R-:W2:Y:S01]  /*0050*/  S2UR UR4, SR_CTAID.Y ;  /* 0x00000000000479c3 */ /* 0x000ea20000002600 */
[----:B0-----:R-:W-:-:S05]  /*0060*/  IMAD R20, R20, UR5, R5 ;  /* 0x0000000514147c24 */ /* 0x001fca000f8e0205 */
[----:B-1----:R-:W-:-:S04]  /*0070*/  ISETP.GE.AND P0, PT, R20, R3, PT ;  /* 0x000000031400720c */ /* 0x002fc80003f06270 */
[----:B--2---:R-:W-:-:S13]  /*0080*/  ISETP.LE.OR P0, PT, R2, UR4, P0 ;  /* 0x0000000402007c0c */ /* 0x004fda0008703670 */
[----:B------:R-:W-:Y:S05]  /*0090*/  @P0 EXIT ;  /* 0x000000000000094d */ /* 0x000fea0003800000 */
[----:B------:R-:W0:Y:S01]  /*00a0*/  LDC R0, c[0x0][0x3a8] ;  /* 0x0000ea00ff007b82 */ /* 0x000e220000000800 */
[----:B------:R-:W-:Y:S01]  /*00b0*/  LOP3.LUT R10, R5, 0x1f, RZ, 0xc0, !PT ;  /* 0x0000001f050a7812 */ /* 0x000fe200078ec0ff */
[----:B------:R-:W1:Y:S01]  /*00c0*/  LDCU.64 UR6, c[0x0][0x358] ;  /* 0x00006b00ff0677ac */ /* 0x000e620008000a00 */
[----:B------:R-:W-:Y:S01]  /*00d0*/  BSSY.RECONVERGENT B1, `(.L_x_1) ;  /* 0x0000139000017945 */ /* 0x000fe20003800200 */
[----:B------:R-:W-:Y:S02]  /*00e0*/  IMAD.MOV.U32 R7, RZ, RZ, RZ ;  /* 0x000000ffff077224 */ /* 0x000fe400078e00ff */
[----:B0-----:R-:W-:-:S05]  /*00f0*/  VIADD R0, R0, 0xf ;  /* 0x0000000f00007836 */ /* 0x001fca0000000000 */
[----:B------:R-:W-:-:S04]  /*0100*/  SHF.R.S32.HI R3, RZ, 0x1f, R0 ;  /* 0x0000001fff037819 */ /* 0x000fc80000011400 */
[----:B------:R-:W-:-:S04]  /*0110*/  LEA.HI R3, R3, R0, RZ, 0x4 ;  /* 0x0000000003037211 */ /* 0x000fc800078f20ff */
[----:B------:R-:W-:-:S04]  /*0120*/  SHF.R.S32.HI R9, RZ, 0x4, R3 ;  /* 0x00000004ff097819 */ /* 0x000fc80000011403 */
[----:B------:R-:W-:-:S13]  /*0130*/  ISETP.GE.AND P0, PT, R10, R9, PT ;  /* 0x000000090a00720c */ /* 0x000fda0003f06270 */
[----:B-1----:R-:W-:Y:S05]  /*0140*/  @P0 BRA `(.L_x_2) ;  /* 0x0000001000c40947 */ /* 0x002fea0003800000 */
[----:B------:R-:W0:Y:S01]  /*0150*/  LDC R8, c[0x0][0x3a8] ;  /* 0x0000ea00ff087b82 */ /* 0x000e220000000800 */
[----:B------:R-:W-:Y:S02]  /*0160*/  IMAD R5, R9, UR4, RZ ;  /* 0x0000000409057c24 */ /* 0x000fe4000f8e02ff */
[----:B------:R-:W-:Y:S02]  /*0170*/  IMAD.MOV.U32 R7, RZ, RZ, RZ ;  /* 0x000000ffff077224 */ /* 0x000fe400078e00ff */
[----:B------:R-:W-:-:S03]  /*0180*/  IMAD.MOV.U32 R4, RZ, RZ, R10 ;  /* 0x000000ffff047224 */ /* 0x000fc600078e000a */
[----:B------:R-:W1:Y:S08]  /*0190*/  LDC R6, c[0x0][0x3a4] ;  /* 0x0000e900ff067b82 */ /* 0x000e700000000800 */
[----:B------:R-:W2:Y:S08]  /*01a0*/  LDC.64 R16, c[0x0][0x380] ;  /* 0x0000e000ff107b82 */ /* 0x000eb00000000a00 */
[----:B------:R-:W3:Y:S08]  /*01b0*/  LDC.64 R14, c[0x0][0x398] ;  /* 0x0000e600ff0e7b82 */ /* 0x000ef00000000a00 */
[----:B------:R-:W4:Y:S02]  /*01c0*/  LDC.64 R12, c[0x0][0x388] ;  /* 0x0000e200ff0c7b82 */ /* 0x000f240000000a00 */
.L_x_53:
[C---:B------:R-:W-:Y:S01]  /*01d0*/  IMAD.SHL.U32 R3, R4.reuse, 0x10, RZ ;  /* 0x0000001004037824 */ /* 0x040fe200078e00ff */
[----:B------:R-:W-:Y:S01]  /*01e0*/  BSSY.RECONVERGENT B0, `(.L_x_3) ;  /* 0x0000126000007945 */ /* 0x000fe20003800200 */
[----:B------:R-:W-:Y:S02]  /*01f0*/  IMAD.IADD R19, R5, 0x1, R4 ;  /* 0x0000000105137824 */ /* 0x000fe400078e0204 */
[----:B------:R-:W-:Y:S01]  /*0200*/  VIADD R4, R4, 0x20 ;  /* 0x0000002004047836 */ /* 0x000fe20000000000 */
[----:B0-----:R-:W-:Y:S01]  /*0210*/  ISETP.GE.AND P1, PT, R3, R8, PT ;  /* 0x000000080300720c */ /* 0x001fe20003f26270 */
[----:B--2---:R-:W-:-:S03]  /*0220*/  IMAD.WIDE R22, R19, 0x4, R16 ;  /* 0x0000000413167825 */ /* 0x004fc600078e0210 */
[----:B------:R-:W-:Y:S01]  /*0230*/  ISETP.GE.AND P0, PT, R4, R9, PT ;  /* 0x000000090400720c */ /* 0x000fe20003f06270 */
[----:B---3--:R-:W-:-:S08]  /*0240*/  IMAD.WIDE R18, R19, 0x4, R14 ;  /* 0x0000000413127825 */ /* 0x008fd000078e020e */
[----:B------:R-:W-:Y:S05]  /*0250*/  @P1 BRA `(.L_x_4) ;  /* 0x0000001000781947 */ /* 0x000fea0003800000 */
[----:B------:R-:W2:Y:S04]  /*0260*/  LDG.E.CONSTANT R2, desc[UR6][R22.64] ;  /* 0x0000000616027981 */ /* 0x000ea8000c1e9900 */
[----:B------:R0:W5:Y:S01]  /*0270*/  LDG.E.CONSTANT R0, desc[UR6][R18.64] ;  /* 0x0000000612007981 */ /* 0x000162000c1e9900 */
[----:B------:R-:W-:Y:S01]  /*0280*/  BSSY.RECONVERGENT B2, `(.L_x_5) ;  /* 0x000000a000027945 */ /* 0x000fe20003800200 */
[----:B------:R-:W-:Y:S01]  /*0290*/  HFMA2 R24, -RZ, RZ, 0, 0 ;  /* 0x00000000ff187431 */ /* 0x000fe200000001ff */
[----:B--2---:R-:W-:-:S04]  /*02a0*/  LOP3.LUT R11, R2, 0x3, RZ, 0xc0, !PT ;  /* 0x00000003020b7812 */ /* 0x004fc800078ec0ff */
[----:B------:R-:W-:-:S13]  /*02b0*/  ISETP.GT.AND P1, PT, R11, 0x1, PT ;  /* 0x000000010b00780c */ /* 0x000fda0003f24270 */
[----:B0-----:R-:W-:Y:S05]  /*02c0*/  @P1 BRA `(.L_x_6) ;  /* 0x00000000000c1947 */ /* 0x001fea0003800000 */
[----:B------:R-:W-:-:S13]  /*02d0*/  ISETP.NE.AND P1, PT, R11, RZ, PT ;  /* 0x000000ff0b00720c */ /* 0x000fda0003f25270 */
[----:B-----5:R-:W-:Y:S01]  /*02e0*/  @!P1 FADD R24, -R0, -RZ ;  /* 0x800000ff00189221 */ /* 0x020fe20000000100 */
[----:B------:R-:W-:Y:S06]  /*02f0*/  BRA `(.L_x_7) ;  /* 0x0000000000087947 */ /* 0x000fec0003800000 */
.L_x_6:
[----:B------:R-:W-:-:S13]  /*0300*/  ISETP.NE.AND P1, PT, R11, 0x2, PT ;  /* 0x000000020b00780c */ /* 0x000fda0003f25270 */
[----:B-----5:R-:W-:-:S07]  /*0310*/  @!P1 IMAD.MOV.U32 R24, RZ, RZ, R0 ;  /* 0x000000ffff189224 */ /* 0x020fce00078e0000 */
.L_x_7:
[----:B------:R-:W-:Y:S05]  /*0320*/  BSYNC.RECONVERGENT B2 ;  /* 0x0000000000027941 */ /* 0x000fea0003800200 */
.L_x_5:
[----:B-1----:R-:W-:-:S04]  /*0330*/  IMAD R19, R3, R6, R20 ;  /* 0x0000000603137224 */ /* 0x002fc800078e0214 */
[----:B----4-:R-:W-:-:S05]  /*0340*/  IMAD.WIDE R18, R19, 0x4, R12 ;  /* 0x0000000413127825 */ /* 0x010fca00078e020c */
[----:B------:R-:W2:Y:S01]  /*0350*/  LDG.E.CONSTANT R22, desc[UR6][R18.64] ;  /* 0x0000000612167981 */ /* 0x000ea2000c1e9900 */
[----:B------:R-:W-:-:S05]  /*0360*/  VIADD R11, R3, 0x1 ;  /* 0x00000001030b7836 */ /* 0x000fca0000000000 */
[----:B------:R-:W-:Y:S01]  /*0370*/  ISETP.GE.AND P1, PT, R11, R8, PT ;  /* 0x000000080b00720c */ /* 0x000fe20003f26270 */
[----:B--2---:R-:W-:-:S12]  /*0380*/  FFMA R7, R22, R24, R7 ;  /* 0x0000001816077223 */ /* 0x004fd80000000007 */
[----:B------:R-:W-:Y:S05]  /*0390*/  @P1 BRA `(.L_x_4) ;  /* 0x0000001000281947 */ /* 0x000fea0003800000 */
[----:B------:R-:W-:Y:S01]  /*03a0*/  SHF.R.U32.HI R11, RZ, 0x2, R2 ;  /* 0x00000002ff0b7819 */ /* 0x000fe20000011602 */
[----:B------:R-:W-:Y:S01]  /*03b0*/  BSSY.RECONVERGENT B2, `(.L_x_8) ;  /* 0x000000a000027945 */ /* 0x000fe20003800200 */
[----:B------:R-:W-:Y:S02]  /*03c0*/  IMAD.MOV.U32 R22, RZ, RZ, RZ ;  /* 0x000000ffff167224 */ /* 0x000fe400078e00ff */
[----:B------:R-:W-:-:S04]  /*03d0*/  LOP3.LUT R11, R11, 0x3, RZ, 0xc0, !PT ;  /* 0x000000030b0b7812 */ /* 0x000fc800078ec0ff */
[----:B------:R-:W-:-:S13]  /*03e0*/  ISETP.GT.AND P1, PT, R11, 0x1, PT ;  /* 0x000000010b00780c */ /* 0x000fda0003f24270 */
[----:B------:R-:W-:Y:S05]  /*03f0*/  @P1 BRA `(.L_x_9) ;  /* 0x00000000000c1947 */ /* 0x000fea0003800000 */
[----:B------:R-:W-:-:S13]  /*0400*/  ISETP.NE.AND P1, PT, R11, RZ, PT ;  /* 0x000000ff0b00720c */ /* 0x000fda0003f25270 */
[----:B------:R-:W-:Y:S01]  /*0410*/  @!P1 FADD R22, -R0, -RZ ;  /* 0x800000ff00169221 */ /* 0x000fe20000000100 */
[----:B------:R-:W-:Y:S06]  /*0420*/  BRA `(.L_x_10) ;  /* 0x0000000000087947 */ /* 0x000fec0003800000 */
.L_x_9:
[----:B------:R-:W-:-:S13]  /*0430*/  ISETP.NE.AND P1, PT, R11, 0x3, PT ;  /* 0x000000030b00780c */ /* 0x000fda0003f25270 */
[----:B------:R-:W-:-:S07]  /*0440*/  @P1 IMAD.MOV.U32 R22, RZ, RZ, R0 ;  /* 0x000000ffff161224 */ /* 0x000fce00078e0000 */
.L_x_10:
[----:B------:R-:W-:Y:S05]  /*0450*/  BSYNC.RECONVERGENT B2 ;  /* 0x0000000000027941 */ /* 0x000fea0003800200 */
.L_x_8:
[----:B------:R-:W-:-:S05]  /*0460*/  IMAD.WIDE R18, R6, 0x4, R18 ;  /* 0x0000000406127825 */ /* 0x000fca00078e0212 */
        /* <DEDUP_REMOVED lines=14> */
.L_x_12:
[----:B------:R-:W-:-:S13]  /*0550*/  ISETP.NE.AND P1, PT, R11, 0x3, PT ;  /* 0x000000030b00780c */ /* 0x000fda0003f25270 */
[----:B------:R-:W-:-:S07]  /*0560*/  @P1 MOV R22, R0 ;  /* 0x0000000000161202 */ /* 0x000fce0000000f00 */
.L_x_13:
[----:B------:R-:W-:Y:S05]  /*0570*/  BSYNC.RECONVERGENT B2 ;  /* 0x0000000000027941 */ /* 0x000fea0003800200 */
.L_x_11:
        /* <DEDUP_REMOVED lines=15> */
.L_x_15:
[----:B------:R-:W-:-:S13]  /*0670*/  ISETP.NE.AND P1, PT, R11, 0x3, PT ;  /* 0x000000030b00780c */ /* 0x000fda0003f25270 */
[----:B------:R-:W-:-:S07]  /*0680*/  @P1 IMAD.MOV.U32 R22, RZ, RZ, R0 ;  /* 0x000000ffff161224 */ /* 0x000fce00078e0000 */
.L_x_16:
[----:B------:R-:W-:Y:S05]  /*0690*/  BSYNC.RECONVERGENT B2 ;  /* 0x0000000000027941 */ /* 0x000fea0003800200 */
.L_x_14:
        /* <DEDUP_REMOVED lines=15> */
.L_x_18:
[----:B------:R-:W-:-:S13]  /*0790*/  ISETP.NE.AND P1, PT, R11, 0x3, PT ;  /* 0x000000030b00780c */ /* 0x000fda0003f25270 */
[----:B------:R-:W-:-:S07]  /*07a0*/  @P1 IMAD.MOV.U32 R22, RZ, RZ, R0 ;  /* 0x000000ffff161224 */ /* 0x000fce00078e0000 */
.L_x_19:
[----:B------:R-:W-:Y:S05]  /*07b0*/  BSYNC.RECONVERGENT B2 ;  /* 0x0000000000027941 */ /* 0x000fea0003800200 */
.L_x_17:
[----:B------:R-:W-:-:S05]  /*07c0*/  IMAD.WIDE R18, R6, 0x4, R18 ;  /* 0x0000000406127825 */ /* 0x000fca00078e0212 */
[----:B------:R-:W2:Y:S01]  /*07d0*/  LDG.E.CONSTANT R24, desc[UR6][R18.64] ;  /* 0x0000000612187981 */ /* 0x000ea2000c1e9900 */
[----:B------:R-:W-:-:S04]  /*07e0*/  IADD3 R11, PT, PT, R3, 0x5, RZ ;  /* 0x00000005030b7810 */ /* 0x000fc80007ffe0ff */
        /* <DEDUP_REMOVED lines=12> */
.L_x_21:
[----:B------:R-:W-:-:S13]  /*08b0*/  ISETP.NE.AND P1, PT, R11, 0x3, PT ;  /* 0x000000030b00780c */ /* 0x000fda0003f25270 */
[----:B------:R-:W-:-:S07]  /*08c0*/  @P1 IMAD.MOV.U32 R22, RZ, RZ, R0 ;  /* 0x000000ffff161224 */ /* 0x000fce00078e0000 */
.L_x_22:
[----:B------:R-:W-:Y:S05]  /*08d0*/  BSYNC.RECONVERGENT B2 ;  /* 0x0000000000027941 */ /* 0x000fea0003800200 */
.L_x_20:
        /* <DEDUP_REMOVED lines=15> */
.L_x_24:
[----:B------:R-:W-:-:S13]  /*09d0*/  ISETP.NE.AND P1, PT, R11, 0x3, PT ;  /* 0x000000030b00780c */ /* 0x000fda0003f25270 */
[----:B------:R-:W-:-:S07]  /*09e0*/  @P1 IMAD.MOV.U32 R22, RZ, RZ, R0 ;  /* 0x000000ffff161224 */ /* 0x000fce00078e0000 */
.L_x_25:
[----:B------:R-:W-:Y:S05]  /*09f0*/  BSYNC.RECONVERGENT B2 ;  /* 0x0000000000027941 */ /* 0x000fea0003800200 */
.L_x_23:
        /* <DEDUP_REMOVED lines=8> */
[----:B------:R-:W-:Y:S02]  /*0a80*/  HFMA2 R22, -RZ, RZ, 0, 0 ;  /* 0x00000000ff167431 */ /* 0x000fe400000001ff */
[----:B------:R-:W-:-:S04]  /*0a90*/  LOP3.LUT R11, R11, 0x3, RZ, 0xc0, !PT ;  /* 0x000000030b0b7812 */ /* 0x000fc800078ec0ff */
[----:B------:R-:W-:-:S13]  /*0aa0*/  ISETP.GT.AND P1, PT, R11, 0x1, PT ;  /* 0x000000010b00780c */ /* 0x000fda0003f24270 */
[----:B------:R-:W-:Y:S05]  /*0ab0*/  @P1 BRA `(.L_x_27) ;  /* 0x00000000000c1947 */ /* 0x000fea0003800000 */
[----:B------:R-:W-:-:S13]  /*0ac0*/  ISETP.NE.AND P1, PT, R11, RZ, PT ;  /* 0x000000ff0b00720c */ /* 0x000fda0003f25270 */
[----:B------:R-:W-:Y:S01]  /*0ad0*/  @!P1 FADD R22, -R0, -RZ ;  /* 0x800000ff00169221 */ /* 0x000fe20000000100 */
[----:B------:R-:W-:Y:S06]  /*0ae0*/  BRA `(.L_x_28) ;  /* 0x0000000000087947 */ /* 0x000fec0003800000 */
.L_x_27:
[----:B------:R-:W-:-:S13]  /*0af0*/  ISETP.NE.AND P1, PT, R11, 0x3, PT ;  /* 0x000000030b00780c */ /* 0x000fda0003f25270 */
[----:B------:R-:W-:-:S07]  /*0b00*/  @P1 IMAD.MOV.U32 R22, RZ, RZ, R0 ;  /* 0x000000ffff161224 */ /* 0x000fce00078e0000 */
.L_x_28:
[----:B------:R-:W-:Y:S05]  /*0b10*/  BSYNC.RECONVERGENT B2 ;  /* 0x0000000000027941 */ /* 0x000fea0003800200 */
.L_x_26:
        /* <DEDUP_REMOVED lines=15> */
.L_x_30:
[----:B------:R-:W-:-:S13]  /*0c10*/  ISETP.NE.AND P1, PT, R11, 0x3, PT ;  /* 0x000000030b00780c */ /* 0x000fda0003f25270 */
[----:B------:R-:W-:-:S07]  /*0c20*/  @P1 IMAD.MOV.U32 R22, RZ, RZ, R0 ;  /* 0x000000ffff161224 */ /* 0x000fce00078e0000 */
.L_x_31:
[----:B------:R-:W-:Y:S05]  /*0c30*/  BSYNC.RECONVERGENT B2 ;  /* 0x0000000000027941 */ /* 0x000fea0003800200 */
.L_x_29:
        /* <DEDUP_REMOVED lines=15> */
.L_x_33:
[----:B------:R-:W-:-:S13]  /*0d30*/  ISETP.NE.AND P1, PT, R11, 0x3, PT ;  /* 0x000000030b00780c */ /* 0x000fda0003f25270 */
[----:B------:R-:W-:-:S07]  /*0d40*/  @P1 MOV R22, R0 ;  /* 0x0000000000161202 */ /* 0x000fce0000000f00 */
.L_x_34:
[----:B------:R-:W-:Y:S05]  /*0d50*/  BSYNC.RECONVERGENT B2 ;  /* 0x0000000000027941 */ /* 0x000fea0003800200 */
.L_x_32:
        /* <DEDUP_REMOVED lines=15> */
.L_x_36:
[----:B------:R-:W-:-:S13]  /*0e50*/  ISETP.NE.AND P1, PT, R11, 0x3, PT ;  /* 0x000000030b00780c */ /* 0x000fda0003f25270 */
[----:B------:R-:W-:-:S07]  /*0e60*/  @P1 IMAD.MOV.U32 R22, RZ, RZ, R0 ;  /* 0x000000ffff161224 */ /* 0x000fce00078e0000 */
.L_x_37:
[----:B------:R-:W-:Y:S05]  /*0e70*/  BSYNC.RECONVERGENT B2 ;  /* 0x0000000000027941 */ /* 0x000fea0003800200 */
.L_x_35:
        /* <DEDUP_REMOVED lines=15> */
.L_x_39:
[----:B------:R-:W-:-:S13]  /*0f70*/  ISETP.NE.AND P1, PT, R11, 0x3, PT ;  /* 0x000000030b00780c */ /* 0x000fda0003f25270 */
[----:B------:R-:W-:-:S07]  /*0f80*/  @P1 IMAD.MOV.U32 R22, RZ, RZ, R0 ;  /* 0x000000ffff161224 */ /* 0x000fce00078e0000 */
.L_x_40:
[----:B------:R-:W-:Y:S05]  /*0f90*/  BSYNC.RECONVERGENT B2 ;  /* 0x0000000000027941 */ /* 0x000fea0003800200 */
.L_x_38:
        /* <DEDUP_REMOVED lines=15> */
.L_x_42:
[----:B------:R-:W-:-:S13]  /*1090*/  ISETP.NE.AND P1, PT, R11, 0x3, PT ;  /* 0x000000030b00780c */ /* 0x000fda0003f25270 */
[----:B------:R-:W-:-:S07]  /*10a0*/  @P1 IMAD.MOV.U32 R22, RZ, RZ, R0 ;  /* 0x000000ffff161224 */ /* 0x000fce00078e0000 */
.L_x_43:
[----:B------:R-:W-:Y:S05]  /*10b0*/  BSYNC.RECONVERGENT B2 ;  /* 0x0000000000027941 */ /* 0x000fea0003800200 */
.L_x_41:
        /* <DEDUP_REMOVED lines=15> */
.L_x_45:
[----:B------:R-:W-:-:S13]  /*11b0*/  ISETP.NE.AND P1, PT, R11, 0x3, PT ;  /* 0x000000030b00780c */ /* 0x000fda0003f25270 */
[----:B------:R-:W-:-:S07]  /*11c0*/  @P1 IMAD.MOV.U32 R22, RZ, RZ, R0 ;  /* 0x000000ffff161224 */ /* 0x000fce00078e0000 */
.L_x_46:
[----:B------:R-:W-:Y:S05]  /*11d0*/  BSYNC.RECONVERGENT B2 ;  /* 0x0000000000027941 */ /* 0x000fea0003800200 */
.L_x_44:
        /* <DEDUP_REMOVED lines=15> */
.L_x_48:
[----:B------:R-:W-:-:S13]  /*12d0*/  ISETP.NE.AND P1, PT, R11, 0x3, PT ;  /* 0x000000030b00780c */ /* 0x000fda0003f25270 */
[----:B------:R-:W-:-:S07]  /*12e0*/  @P1 IMAD.MOV.U32 R22, RZ, RZ, R0 ;  /* 0x000000ffff161224 */ /* 0x000fce00078e0000 */
.L_x_49:
[----:B------:R-:W-:Y:S05]  /*12f0*/  BSYNC.RECONVERGENT B2 ;  /* 0x0000000000027941 */ /* 0x000fea0003800200 */
.L_x_47:
        /* <DEDUP_REMOVED lines=9> */
[----:B------:R-:W-:-:S13]  /*1390*/  ISETP.GT.AND P1, PT, R3, 0x1, PT ;  /* 0x000000010300780c */ /* 0x000fda0003f24270 */
[----:B------:R-:W-:Y:S05]  /*13a0*/  @P1 BRA `(.L_x_51) ;  /* 0x00000000000c1947 */ /* 0x000fea0003800000 */
[----:B------:R-:W-:-:S13]  /*13b0*/  ISETP.NE.AND P1, PT, R3, RZ, PT ;  /* 0x000000ff0300720c */ /* 0x000fda0003f25270 */
[----:B------:R-:W-:Y:S01]  /*13c0*/  @!P1 FADD R2, -R0, -RZ ;  /* 0x800000ff00029221 */ /* 0x000fe20000000100 */
[----:B------:R-:W-:Y:S06]  /*13d0*/  BRA `(.L_x_52) ;  /* 0x0000000000087947 */ /* 0x000fec0003800000 */
.L_x_51:
[----:B------:R-:W-:-:S13]  /*13e0*/  ISETP.NE.AND P1, PT, R3, 0x3, PT ;  /* 0x000000030300780c */ /* 0x000fda0003f25270 */
[----:B------:R-:W-:-:S07]  /*13f0*/  @P1 IMAD.MOV.U32 R2, RZ, RZ, R0 ;  /* 0x000000ffff021224 */ /* 0x000fce00078e0000 */
.L_x_52:
[----:B------:R-:W-:Y:S05]  /*1400*/  BSYNC.RECONVERGENT B2 ;  /* 0x0000000000027941 */ /* 0x000fea0003800200 */
.L_x_50:
[----:B------:R-:W-:-:S06]  /*1410*/  IMAD.WIDE R18, R6, 0x4, R18 ;  /* 0x0000000406127825 */ /* 0x000fcc00078e0212 */
[----:B------:R-:W2:Y:S02]  /*1420*/  LDG.E.CONSTANT R18, desc[UR6][R18.64] ;  /* 0x0000000612127981 */ /* 0x000ea4000c1e9900 */
[----:B--2---:R-:W-:-:S07]  /*1430*/  FFMA R7, R18, R2, R7 ;  /* 0x0000000212077223 */ /* 0x004fce0000000007 */
.L_x_4:
[----:B------:R-:W-:Y:S05]  /*1440*/  BSYNC.RECONVERGENT B0 ;  /* 0x0000000000007941 */ /* 0x000fea0003800200 */
.L_x_3:
[----:B------:R-:W-:Y:S05]  /*1450*/  @!P0 BRA `(.L_x_53) ;  /* 0xffffffec005c8947 */ /* 0x000fea000383ffff */
.L_x_2:
[----:B------:R-:W-:Y:S05]  /*1460*/  BSYNC.RECONVERGENT B1 ;  /* 0x0000000000017941 */ /* 0x000fea0003800200 */
.L_x_1:
[----:B------:R-:W0:Y:S01]  /*1470*/  SHFL.DOWN PT, R0, R7, 0x10, 0x1f ;  /* 0x0a001f0007007f89 */ /* 0x000e2200000e0000 */
[----:B------:R-:W-:Y:S01]  /*1480*/  ISETP.NE.AND P0, PT, R10, RZ, PT ;  /* 0x000000ff0a00720c */ /* 0x000fe20003f05270 */
[----:B0-----:R-:W-:-:S05]  /*1490*/  FADD R0, R0, R7 ;  /* 0x0000000700007221 */ /* 0x001fca0000000000 */
[----:B------:R-:W0:Y:S02]  /*14a0*/  SHFL.DOWN PT, R3, R0, 0x8, 0x1f ;  /* 0x09001f0000037f89 */ /* 0x000e2400000e0000 */
[----:B0-----:R-:W-:-:S05]  /*14b0*/  FADD R3, R0, R3 ;  /* 0x0000000300037221 */ /* 0x001fca0000000000 */
[----:B------:R-:W0:Y:S02]  /*14c0*/  SHFL.DOWN PT, R2, R3, 0x4, 0x1f ;  /* 0x08801f0003027f89 */ /* 0x000e2400000e0000 */
[----:B0-----:R-:W-:-:S05]  /*14d0*/  FADD R2, R3, R2 ;  /* 0x0000000203027221 */ /* 0x001fca0000000000 */
[----:B------:R-:W0:Y:S02]  /*14e0*/  SHFL.DOWN PT, R5, R2, 0x2, 0x1f ;  /* 0x08401f0002057f89 */ /* 0x000e2400000e0000 */
[----:B0-----:R-:W-:-:S05]  /*14f0*/  FADD R5, R2, R5 ;  /* 0x0000000502057221 */ /* 0x001fca0000000000 */
[----:B------:R0:W2:Y:S01]  /*1500*/  SHFL.DOWN PT, R4, R5, 0x1, 0x1f ;  /* 0x08201f0005047f89 */ /* 0x0000a200000e0000 */
[----:B------:R-:W-:Y:S05]  /*1510*/  @P0 EXIT ;  /* 0x000000000000094d */ /* 0x000fea0003800000 */
[----:B------:R-:W3:Y:S01]  /*1520*/  LDC R7, c[0x0][0x3a4] ;  /* 0x0000e900ff077b82 */ /* 0x000ee20000000800 */
[----:B0-2---:R-:W-:-:S07]  /*1530*/  FADD R5, R5, R4 ;  /* 0x0000000405057221 */ /* 0x005fce0000000000 */
[----:B------:R-:W0:Y:S01]  /*1540*/  LDC.64 R2, c[0x0][0x390] ;  /* 0x0000e400ff027b82 */ /* 0x000e220000000a00 */
[----:B---3--:R-:W-:-:S04]  /*1550*/  IMAD R7, R7, UR4, R20 ;  /* 0x0000000407077c24 */ /* 0x008fc8000f8e0214 */
[----:B0-----:R-:W-:-:S05]  /*1560*/  IMAD.WIDE R2, R7, 0x4, R2 ;  /* 0x0000000407027825 */ /* 0x001fca00078e0202 */
[----:B------:R-:W-:Y:S01]  /*1570*/  STG.E desc[UR6][R2.64], R5 ;  /* 0x0000000502007986 */ /* 0x000fe2000c101906 */
[----:B------:R-:W-:Y:S05]  /*1580*/  EXIT ;  /* 0x000000000000794d */ /* 0x000fea0003800000 */
.L_x_54:
        /* <DEDUP_REMOVED lines=15> */
.L_x_160:


//--------------------- .text._Z18egaq_matmul_kernelPKjPKfPfS2_PKhiii --------------------------
	.section	.text._Z18egaq_matmul_kernelPKjPKfPfS2_PKhiii,"ax",@progbits
	.align	128
        .global         _Z18egaq_matmul_kernelPKjPKfPfS2_PKhiii
        .type           _Z18egaq_matmul_kernelPKjPKfPfS2_PKhiii,@function
        .size           _Z18egaq_matmul_kernelPKjPKfPfS2_PKhiii,(.L_x_161 - _Z18egaq_matmul_kernelPKjPKfPfS2_PKhiii)
        .other          _Z18egaq_matmul_kernelPKjPKfPfS2_PKhiii,@"STO_CUDA_ENTRY STV_DEFAULT"
_Z18egaq_matmul_kernelPKjPKfPfS2_PKhiii:
.text._Z18egaq_matmul_kernelPKjPKfPfS2_PKhiii:
[----:B------:R-:W-:Y:S01]  /*0000*/  LDC R1, c[0x0][0x37c] ;  /* 0x0000df00ff017b82 */ /* 0x000fe20000000800 */
[----:B------:R-:W0:Y:S07]  /*0010*/  S2R R3, SR_TID.X ;  /* 0x0000000000037919 */ /* 0x000e2e0000002100 */
[----:B------:R-:W1:Y:S01]  /*0020*/  LDC R11, c[0x0][0x364] ;  /* 0x0000d900ff0b7b82 */ /* 0x000e620000000800 */
[----:B------:R-:W2:Y:S01]  /*0030*/  LDCU.64 UR6, c[0x0][0x3a8] ;  /* 0x00007500ff0677ac */ /* 0x000ea20008000a00 */
[----:B------:R-:W1:Y:S06]  /*0040*/  S2R R0, SR_TID.Y ;  /* 0x0000000000007919 */ /* 0x000e6c0000002200 */
[----:B------:R-:W0:Y:S08]  /*0050*/  S2UR UR5, SR_CTAID.X ;  /* 0x00000000000579c3 */ /* 0x000e300000002500 */
[----:B------:R-:W0:Y:S08]  /*0060*/  LDC R12, c[0x0][0x360] ;  /* 0x0000d800ff0c7b82 */ /* 0x000e300000000800 */
[----:B------:R-:W1:Y:S01]  /*0070*/  S2UR UR4, SR_CTAID.Y ;  /* 0x00000000000479c3 */ /* 0x000e620000002600 */
[----:B0-----:R-:W-:-:S05]  /*0080*/  IMAD R12, R12, UR5, R3 ;  /* 0x000000050c0c7c24 */ /* 0x001fca000f8e0203 */
[----:B--2---:R-:W-:Y:S01]  /*0090*/  ISETP.GE.AND P0, PT, R12, UR7, PT ;  /* 0x000000070c007c0c */ /* 0x004fe2000bf06270 */
[----:B-1----:R-:W-:-:S05]  /*00a0*/  IMAD R11, R11, UR4, R0 ;  /* 0x000000040b0b7c24 */ /* 0x002fca000f8e0200 */
[----:B------:R-:W-:-:S13]  /*00b0*/  ISETP.GE.OR P0, PT, R11, UR6, P0 ;  /* 0x000000060b007c0c */ /* 0x000fda0008706670 */
[----:B------:R-:W-:Y:S05]  /*00c0*/  @P0 EXIT ;  /* 0x000000000000094d */ /* 0x000fea0003800000 */
[----:B------:R-:W0:Y:S01]  /*00d0*/  LDCU UR4, c[0x0][0x3b0] ;  /* 0x00007600ff0477ac */ /* 0x000e220008000800 */
[----:B------:R-:W-:Y:S01]  /*00e0*/  IMAD.MOV.U32 R10, RZ, RZ, RZ ;  /* 0x000000ffff0a7224 */ /* 0x000fe200078e00ff */
[----:B------:R-:W1:Y:S01]  /*00f0*/  LDCU.64 UR8, c[0x0][0x358] ;  /* 0x00006b00ff0877ac */ /* 0x000e620008000a00 */
[----:B0-----:R-:W-:-:S09]  /*0100*/  UISETP.GE.AND UP0, UPT, UR4, 0x1, UPT ;  /* 0x000000010400788c */ /* 0x001fd2000bf06270 */
[----:B-1----:R-:W-:Y:S05]  /*0110*/  BRA.U !UP0, `(.L_x_55) ;  /* 0x0000001108c47547 */ /* 0x002fea000b800000 */
[----:B------:R-:W0:Y:S01]  /*0120*/  LDC R9, c[0x0][0x3ac] ;  /* 0x0000eb00ff097b82 */ /* 0x000e220000000800 */
[----:B------:R-:W-:Y:S01]  /*0130*/  UIADD3 UR4, UPT, UPT, UR4, 0xf, URZ ;  /* 0x0000000f04047890 */ /* 0x000fe2000fffe0ff */
[----:B------:R-:W-:Y:S01]  /*0140*/  IMAD.MOV.U32 R10, RZ, RZ, RZ ;  /* 0x000000ffff0a7224 */ /* 0x000fe200078e00ff */
[----:B------:R-:W1:Y:S02]  /*0150*/  LDCU UR10, c[0x0][0x3b0] ;  /* 0x00007600ff0a77ac */ /* 0x000e640008000800 */
[----:B------:R-:W-:-:S03]  /*0160*/  USHF.R.U32.HI UR5, URZ, 0x4, UR4 ;  /* 0x00000004ff057899 */ /* 0x000fc60008011604 */
[----:B------:R-:W2:Y:S01]  /*0170*/  LDC.64 R6, c[0x0][0x380] ;  /* 0x0000e000ff067b82 */ /* 0x000ea20000000a00 */
[----:B------:R-:W-:Y:S02]  /*0180*/  UMOV UR4, URZ ;  /* 0x000000ff00047c82 */ /* 0x000fe40008000000 */
[----:B------:R-:W-:-:S05]  /*0190*/  IMAD R13, R11, UR5, RZ ;  /* 0x000000050b0d7c24 */ /* 0x000fca000f8e02ff */
[----:B------:R-:W3:Y:S08]  /*01a0*/  LDC.64 R4, c[0x0][0x398] ;  /* 0x0000e600ff047b82 */ /* 0x000ef00000000a00 */
[----:B-1----:R-:W4:Y:S02]  /*01b0*/  LDC.64 R2, c[0x0][0x388] ;  /* 0x0000e200ff027b82 */ /* 0x002f240000000a00 */
.L_x_105:
[----:B------:R-:W-:Y:S02]  /*01c0*/  USHF.L.U32 UR6, UR4, 0x4, URZ ;  /* 0x0000000404067899 */ /* 0x000fe400080006ff */
[----:B------:R-:W-:Y:S01]  /*01d0*/  VIADD R17, R13, UR4 ;  /* 0x000000040d117c36 */ /* 0x000fe20008000000 */
[----:B------:R-:W-:Y:S02]  /*01e0*/  UIADD3 UR4, UPT, UPT, UR4, 0x1, URZ ;  /* 0x0000000104047890 */ /* 0x000fe4000fffe0ff */
[----:B------:R-:W-:Y:S01]  /*01f0*/  UISETP.GE.AND UP1, UPT, UR6, UR10, UPT ;  /* 0x0000000a0600728c */ /* 0x000fe2000bf26270 */
[----:B--2---:R-:W-:Y:S01]  /*0200*/  IMAD.WIDE.U32 R14, R17, 0x4, R6 ;  /* 0x00000004110e7825 */ /* 0x004fe200078e0006 */
[----:B------:R-:W-:-:S03]  /*0210*/  UISETP.NE.AND UP0, UPT, UR4, UR5, UPT ;  /* 0x000000050400728c */ /* 0x000fc6000bf05270 */
[----:B---3--:R-:W-:-:S04]  /*0220*/  IMAD.WIDE.U32 R16, R17, 0x4, R4 ;  /* 0x0000000411107825 */ /* 0x008fc800078e0004 */
[----:B------:R-:W-:Y:S05]  /*0230*/  BRA.U UP1, `(.L_x_56) ;  /* 0x0000001101787547 */ /* 0x000fea000b800000 */
[----:B------:R-:W2:Y:S04]  /*0240*/  LDG.E.CONSTANT R8, desc[UR8][R14.64] ;  /* 0x000000080e087981 */ /* 0x000ea8000c1e9900 */
[----:B------:R1:W5:Y:S01]  /*0250*/  LDG.E.CONSTANT R0, desc[UR8][R16.64] ;  /* 0x0000000810007981 */ /* 0x000362000c1e9900 */
[----:B------:R-:W-:Y:S01]  /*0260*/  BSSY.RECONVERGENT B0, `(.L_x_57) ;  /* 0x000000a000007945 */ /* 0x000fe20003800200 */
[----:B------:R-:W-:Y:S01]  /*0270*/  IMAD.MOV.U32 R19, RZ, RZ, RZ ;  /* 0x000000ffff137224 */ /* 0x000fe200078e00ff */
[----:B--2---:R-:W-:-:S04]  /*0280*/  LOP3.LUT R18, R8, 0x3, RZ, 0xc0, !PT ;  /* 0x0000000308127812 */ /* 0x004fc800078ec0ff */
[----:B------:R-:W-:-:S13]  /*0290*/  ISETP.GT.AND P0, PT, R18, 0x1, PT ;  /* 0x000000011200780c */ /* 0x000fda0003f04270 */
[----:B-1----:R-:W-:Y:S05]  /*02a0*/  @P0 BRA `(.L_x_58) ;  /* 0x00000000000c0947 */ /* 0x002fea0003800000 */
[----:B------:R-:W-:-:S13]  /*02b0*/  ISETP.NE.AND P0, PT, R18, RZ, PT ;  /* 0x000000ff1200720c */ /* 0x000fda0003f05270 */
[----:B-----5:R-:W-:Y:S01]  /*02c0*/  @!P0 FADD R19, -R0, -RZ ;  /* 0x800000ff00138221 */ /* 0x020fe20000000100 */
[----:B------:R-:W-:Y:S06]  /*02d0*/  BRA `(.L_x_59) ;  /* 0x0000000000087947 */ /* 0x000fec0003800000 */
.L_x_58:
[----:B------:R-:W-:-:S13]  /*02e0*/  ISETP.NE.AND P0, PT, R18, 0x2, PT ;  /* 0x000000021200780c */ /* 0x000fda0003f05270 */
[----:B-----5:R-:W-:-:S07]  /*02f0*/  @!P0 IMAD.MOV.U32 R19, RZ, RZ, R0 ;  /* 0x000000ffff138224 */ /* 0x020fce00078e0000 */
.L_x_59:
[----:B------:R-:W-:Y:S05]  /*0300*/  BSYNC.RECONVERGENT B0 ;  /* 0x0000000000007941 */ /* 0x000fea0003800200 */
.L_x_57:
[----:B0-----:R-:W-:-:S04]  /*0310*/  IMAD R15, R9, UR6, R12 ;  /* 0x00000006090f7c24 */ /* 0x001fc8000f8e020c */
[----:B----4-:R-:W-:-:S05]  /*0320*/  IMAD.WIDE R14, R15, 0x4, R2 ;  /* 0x000000040f0e7825 */ /* 0x010fca00078e0202 */
[----:B------:R-:W2:Y:S01]  /*0330*/  LDG.E.CONSTANT R17, desc[UR8][R14.64] ;  /* 0x000000080e117981 */ /* 0x000ea2000c1e9900 */
[----:B------:R-:W-:-:S04]  /*0340*/  UIADD3 UR7, UPT, UPT, UR6, 0x1, URZ ;  /* 0x0000000106077890 */ /* 0x000fc8000fffe0ff */
[----:B------:R-:W-:Y:S01]  /*0350*/  UISETP.GE.AND UP1, UPT, UR7, UR10, UPT ;  /* 0x0000000a0700728c */ /* 0x000fe2000bf26270 */
[----:B--2---:R-:W-:-:S08]  /*0360*/  FFMA R10, R17, R19, R10 ;  /* 0x00000013110a7223 */ /* 0x004fd0000000000a */
[----:B------:R-:W-:Y:S05]  /*0370*/  BRA.U UP1, `(.L_x_56) ;  /* 0x0000001101287547 */ /* 0x000fea000b800000 */
        /* <DEDUP_REMOVED lines=9> */
.L_x_61:
[----:B------:R-:W-:-:S13]  /*0410*/  ISETP.NE.AND P0, PT, R16, 0x3, PT ;  /* 0x000000031000780c */ /* 0x000fda0003f05270 */
[----:B------:R-:W-:-:S07]  /*0420*/  @P0 IMAD.MOV.U32 R17, RZ, RZ, R0 ;  /* 0x000000ffff110224 */ /* 0x000fce00078e0000 */
.L_x_62:
[----:B------:R-:W-:Y:S05]  /*0430*/  BSYNC.RECONVERGENT B0 ;  /* 0x0000000000007941 */ /* 0x000fea0003800200 */
.L_x_60:
[----:B------:R-:W-:-:S05]  /*0440*/  IMAD.WIDE R14, R9, 0x4, R14 ;  /* 0x00000004090e7825 */ /* 0x000fca00078e020e */
[----:B------:R-:W2:Y:S01]  /*0450*/  LDG.E.CONSTANT R19, desc[UR8][R14.64] ;  /* 0x000000080e137981 */ /* 0x000ea2000c1e9900 */
[----:B------:R-:W-:-:S04]  /*0460*/  UIADD3 UR7, UPT, UPT, UR6, 0x2, URZ ;  /* 0x0000000206077890 */ /* 0x000fc8000fffe0ff */
[----:B------:R-:W-:Y:S01]  /*0470*/  UISETP.GE.AND UP1, UPT, UR7, UR10, UPT ;  /* 0x0000000a0700728c */ /* 0x000fe2000bf26270 */
[----:B--2---:R-:W-:-:S08]  /*0480*/  FFMA R10, R19, R17, R10 ;  /* 0x00000011130a7223 */ /* 0x004fd0000000000a */
[----:B------:R-:W-:Y:S05]  /*0490*/  BRA.U UP1, `(.L_x_56) ;  /* 0x0000000d01e07547 */ /* 0x000fea000b800000 */
        /* <DEDUP_REMOVED lines=9> */
.L_x_64:
[----:B------:R-:W-:-:S13]  /*0530*/  ISETP.NE.AND P0, PT, R16, 0x3, PT ;  /* 0x000000031000780c */ /* 0x000fda0003f05270 */
[----:B------:R-:W-:-:S07]  /*0540*/  @P0 IMAD.MOV.U32 R17, RZ, RZ, R0 ;  /* 0x000000ffff110224 */ /* 0x000fce00078e0000 */
.L_x_65:
[----:B------:R-:W-:Y:S05]  /*0550*/  BSYNC.RECONVERGENT B0 ;  /* 0x0000000000007941 */ /* 0x000fea0003800200 */
.L_x_63:
        /* <DEDUP_REMOVED lines=15> */
.L_x_67:
[----:B------:R-:W-:-:S13]  /*0650*/  ISETP.NE.AND P0, PT, R16, 0x3, PT ;  /* 0x000000031000780c */ /* 0x000fda0003f05270 */
[----:B------:R-:W-:-:S07]  /*0660*/  @P0 MOV R17, R0 ;  /* 0x0000000000110202 */ /* 0x000fce0000000f00 */
.L_x_68:
[----:B------:R-:W-:Y:S05]  /*0670*/  BSYNC.RECONVERGENT B0 ;  /* 0x0000000000007941 */ /* 0x000fea0003800200 */
.L_x_66:
        /* <DEDUP_REMOVED lines=15> */
.L_x_70:
[----:B------:R-:W-:-:S13]  /*0770*/  ISETP.NE.AND P0, PT, R16, 0x3, PT ;  /* 0x000000031000780c */ /* 0x000fda0003f05270 */
[----:B------:R-:W-:-:S07]  /*0780*/  @P0 IMAD.MOV.U32 R17, RZ, RZ, R0 ;  /* 0x000000ffff110224 */ /* 0x000fce00078e0000 */
.L_x_71:
[----:B------:R-:W-:Y:S05]  /*0790*/  BSYNC.RECONVERGENT B0 ;  /* 0x0000000000007941 */ /* 0x000fea0003800200 */
.L_x_69:
        /* <DEDUP_REMOVED lines=15> */
.L_x_73:
[----:B------:R-:W-:-:S13]  /*0890*/  ISETP.NE.AND P0, PT, R16, 0x3, PT ;  /* 0x000000031000780c */ /* 0x000fda0003f05270 */
[----:B------:R-:W-:-:S07]  /*08a0*/  @P0 IMAD.MOV.U32 R17, RZ, RZ, R0 ;  /* 0x000000ffff110224 */ /* 0x000fce00078e0000 */
.L_x_74:
[----:B------:R-:W-:Y:S05]  /*08b0*/  BSYNC.RECONVERGENT B0 ;  /* 0x0000000000007941 */ /* 0x000fea0003800200 */
.L_x_72:
        /* <DEDUP_REMOVED lines=15> */
.L_x_76:
[----:B------:R-:W-:-:S13]  /*09b0*/  ISETP.NE.AND P0, PT, R16, 0x3, PT ;  /* 0x000000031000780c */ /* 0x000fda0003f05270 */
[----:B------:R-:W-:-:S07]  /*09c0*/  @P0 IMAD.MOV.U32 R17, RZ, RZ, R0 ;  /* 0x000000ffff110224 */ /* 0x000fce00078e0000 */
.L_x_77:
[----:B------:R-:W-:Y:S05]  /*09d0*/  BSYNC.RECONVERGENT B0 ;  /* 0x0000000000007941 */ /* 0x000fea0003800200 */
.L_x_75:
        /* <DEDUP_REMOVED lines=15> */
.L_x_79:
[----:B------:R-:W-:-:S13]  /*0ad0*/  ISETP.NE.AND P0, PT, R16, 0x3, PT ;  /* 0x000000031000780c */ /* 0x000fda0003f05270 */
[----:B------:R-:W-:-:S07]  /*0ae0*/  @P0 IMAD.MOV.U32 R17, RZ, RZ, R0 ;  /* 0x000000ffff110224 */ /* 0x000fce00078e0000 */
.L_x_80:
[----:B------:R-:W-:Y:S05]  /*0af0*/  BSYNC.RECONVERGENT B0 ;  /* 0x0000000000007941 */ /* 0x000fea0003800200 */
.L_x_78:
        /* <DEDUP_REMOVED lines=15> */
.L_x_82:
[----:B------:R-:W-:-:S13]  /*0bf0*/  ISETP.NE.AND P0, PT, R16, 0x3, PT ;  /* 0x000000031000780c */ /* 0x000fda0003f05270 */
[----:B------:R-:W-:-:S07]  /*0c00*/  @P0 MOV R17, R0 ;  /* 0x0000000000110202 */ /* 0x000fce0000000f00 */
.L_x_83:
[----:B------:R-:W-:Y:S05]  /*0c10*/  BSYNC.RECONVERGENT B0 ;  /* 0x0000000000007941 */ /* 0x000fea0003800200 */
.L_x_81:
        /* <DEDUP_REMOVED lines=15> */
.L_x_85:
[----:B------:R-:W-:-:S13]  /*0d10*/  ISETP.NE.AND P0, PT, R16, 0x3, PT ;  /* 0x000000031000780c */ /* 0x000fda0003f05270 */
[----:B------:R-:W-:-:S07]  /*0d20*/  @P0 IMAD.MOV.U32 R17, RZ, RZ, R0 ;  /* 0x000000ffff110224 */ /* 0x000fce00078e0000 */
.L_x_86:
[----:B------:R-:W-:Y:S05]  /*0d30*/  BSYNC.RECONVERGENT B0 ;  /* 0x0000000000007941 */ /* 0x000fea0003800200 */
.L_x_84:
        /* <DEDUP_REMOVED lines=15> */
.L_x_88:
[----:B------:R-:W-:-:S13]  /*0e30*/  ISETP.NE.AND P0, PT, R16, 0x3, PT ;  /* 0x000000031000780c */ /* 0x000fda0003f05270 */
[----:B------:R-:W-:-:S07]  /*0e40*/  @P0 MOV R17, R0 ;  /* 0x0000000000110202 */ /* 0x000fce0000000f00 */
.L_x_89:
[----:B------:R-:W-:Y:S05]  /*0e50*/  BSYNC.RECONVERGENT B0 ;  /* 0x0000000000007941 */ /* 0x000fea0003800200 */
.L_x_87:
        /* <DEDUP_REMOVED lines=15> */
.L_x_91:
[----:B------:R-:W-:-:S13]  /*0f50*/  ISETP.NE.AND P0, PT, R16, 0x3, PT ;  /* 0x000000031000780c */ /* 0x000fda0003f05270 */
[----:B------:R-:W-:-:S07]  /*0f60*/  @P0 IMAD.MOV.U32 R17, RZ, RZ, R0 ;  /* 0x000000ffff110224 */ /* 0x000fce00078e0000 */
.L_x_92:
[----:B------:R-:W-:Y:S05]  /*0f70*/  BSYNC.RECONVERGENT B0 ;  /* 0x0000000000007941 */ /* 0x000fea0003800200 */
.L_x_90:
        /* <DEDUP_REMOVED lines=15> */
.L_x_94:
[----:B------:R-:W-:-:S13]  /*1070*/  ISETP.NE.AND P0, PT, R16, 0x3, PT ;  /* 0x000000031000780c */ /* 0x000fda0003f05270 */
[----:B------:R-:W-:-:S07]  /*1080*/  @P0 MOV R17, R0 ;  /* 0x0000000000110202 */ /* 0x000fce0000000f00 */
.L_x_95:
[----:B------:R-:W-:Y:S05]  /*1090*/  BSYNC.RECONVERGENT B0 ;  /* 0x0000000000007941 */ /* 0x000fea0003800200 */
.L_x_93:
        /* <DEDUP_REMOVED lines=15> */
.L_x_97:
[----:B------:R-:W-:-:S13]  /*1190*/  ISETP.NE.AND P0, PT, R16, 0x3, PT ;  /* 0x000000031000780c */ /* 0x000fda0003f05270 */
[----:B------:R-:W-:-:S07]  /*11a0*/  @P0 IMAD.MOV.U32 R17, RZ, RZ, R0 ;  /* 0x000000ffff110224 */ /* 0x000fce00078e0000 */
.L_x_98:
[----:B------:R-:W-:Y:S05]  /*11b0*/  BSYNC.RECONVERGENT B0 ;  /* 0x0000000000007941 */ /* 0x000fea0003800200 */
.L_x_96:
        /* <DEDUP_REMOVED lines=15> */
.L_x_100:
[----:B------:R-:W-:-:S13]  /*12b0*/  ISETP.NE.AND P0, PT, R16, 0x3, PT ;  /* 0x000000031000780c */ /* 0x000fda0003f05270 */
[----:B------:R-:W-:-:S07]  /*12c0*/  @P0 MOV R17, R0 ;  /* 0x0000000000110202 */ /* 0x000fce0000000f00 */
.L_x_101:
[----:B------:R-:W-:Y:S05]  /*12d0*/  BSYNC.RECONVERGENT B0 ;  /* 0x0000000000007941 */ /* 0x000fea0003800200 */
.L_x_99:
        /* <DEDUP_REMOVED lines=14> */
.L_x_103:
[----:B------:R-:W-:-:S13]  /*13c0*/  ISETP.NE.AND P0, PT, R8, 0x3, PT ;  /* 0x000000030800780c */ /* 0x000fda0003f05270 */
[----:B------:R-:W-:-:S07]  /*13d0*/  @P0 IMAD.MOV.U32 R17, RZ, RZ, R0 ;  /* 0x000000ffff110224 */ /* 0x000fce00078e0000 */
.L_x_104:
[----:B------:R-:W-:Y:S05]  /*13e0*/  BSYNC.RECONVERGENT B0 ;  /* 0x0000000000007941 */ /* 0x000fea0003800200 */
.L_x_102:
[----:B------:R-:W-:-:S06]  /*13f0*/  IMAD.WIDE R14, R9, 0x4, R14 ;  /* 0x00000004090e7825 */ /* 0x000fcc00078e020e */
[----:B------:R-:W2:Y:S02]  /*1400*/  LDG.E.CONSTANT R15, desc[UR8][R14.64] ;  /* 0x000000080e0f7981 */ /* 0x000ea4000c1e9900 */
[----:B--2---:R-:W-:-:S07]  /*1410*/  FFMA R10, R15, R17, R10 ;  /* 0x000000110f0a7223 */ /* 0x004fce000000000a */
.L_x_56:
[----:B------:R-:W-:Y:S05]  /*1420*/  BRA.U UP0, `(.L_x_105) ;  /* 0xffffffed00647547 */ /* 0x000fea000b83ffff */
.L_x_55:
[----:B----4-:R-:W1:Y:S01]  /*1430*/  LDC.64 R2, c[0x0][0x390] ;  /* 0x0000e400ff027b82 */ /* 0x010e620000000a00 */
[----:B------:R-:W2:Y:S02]  /*1440*/  LDCU UR6, c[0x0][0x3ac] ;  /* 0x00007580ff0677ac */ /* 0x000ea40008000800 */
[----:B--2---:R-:W-:-:S04]  /*1450*/  IMAD R11, R11, UR6, R12 ;  /* 0x000000060b0b7c24 */ /* 0x004fc8000f8e020c */
[----:B-1----:R-:W-:-:S05]  /*1460*/  IMAD.WIDE R2, R11, 0x4, R2 ;  /* 0x000000040b027825 */ /* 0x002fca00078e0202 */
[----:B------:R-:W-:Y:S01]  /*1470*/  STG.E desc[UR8][R2.64], R10 ;  /* 0x0000000a02007986 */ /* 0x000fe2000c101908 */
[----:B------:R-:W-:Y:S05]  /*1480*/  EXIT ;  /* 0x000000000000794d */ /* 0x000fea0003800000 */
.L_x_106:
        /* <DEDUP_REMOVED lines=15> */
.L_x_161:


//--------------------- .text._Z27egaq_dequant_ternary_kernelPKjPKfPKhPfi --------------------------
	.section	.text._Z27egaq_dequant_ternary_kernelPKjPKfPKhPfi,"ax",@progbits
	.align	128
        .global         _Z27egaq_dequant_ternary_kernelPKjPKfPKhPfi
        .type           _Z27egaq_dequant_ternary_kernelPKjPKfPKhPfi,@function
        .size           _Z27egaq_dequant_ternary_kernelPKjPKfPKhPfi,(.L_x_162 - _Z27egaq_dequant_ternary_kernelPKjPKfPKhPfi)
        .other          _Z27egaq_dequant_ternary_kernelPKjPKfPKhPfi,@"STO_CUDA_ENTRY STV_DEFAULT"
_Z27egaq_dequant_ternary_kernelPKjPKfPKhPfi:
.text._Z27egaq_dequant_ternary_kernelPKjPKfPKhPfi:
[----:B------:R-:W-:Y:S01]  /*0000*/  LDC R1, c[0x0][0x37c] ;  /* 0x0000df00ff017b82 */ /* 0x000fe20000000800 */
[----:B------:R-:W0:Y:S07]  /*0010*/  S2R R3, SR_TID.X ;  /* 0x0000000000037919 */ /* 0x000e2e0000002100 */
[----:B------:R-:W0:Y:S01]  /*0020*/  S2UR UR4, SR_CTAID.X ;  /* 0x00000000000479c3 */ /* 0x000e220000002500 */
[----:B------:R-:W1:Y:S07]  /*0030*/  LDCU UR5, c[0x0][0x3a0] ;  /* 0x00007400ff0577ac */ /* 0x000e6e0008000800 */
[----:B------:R-:W0:Y:S02]  /*0040*/  LDC R2, c[0x0][0x360] ;  /* 0x0000d800ff027b82 */ /* 0x000e240000000800 */
[----:B0-----:R-:W-:-:S05]  /*0050*/  IMAD R2, R2, UR4, R3 ;  /* 0x0000000402027c24 */ /* 0x001fca000f8e0203 */
[----:B-1----:R-:W-:-:S13]  /*0060*/  ISETP.GE.AND P0, PT, R2, UR5, PT ;  /* 0x0000000502007c0c */ /* 0x002fda000bf06270 */
[----:B------:R-:W-:Y:S05]  /*0070*/  @P0 EXIT ;  /* 0x000000000000094d */ /* 0x000fea0003800000 */
[----:B------:R-:W0:Y:S01]  /*0080*/  LDCU.64 UR6, c[0x0][0x390] ;  /* 0x00007200ff0677ac */ /* 0x000e220008000a00 */
[----:B------:R-:W1:Y:S01]  /*0090*/  LDC.64 R4, c[0x0][0x380] ;  /* 0x0000e000ff047b82 */ /* 0x000e620000000a00 */
[----:B------:R-:W2:Y:S07]  /*00a0*/  LDCU.64 UR4, c[0x0][0x358] ;  /* 0x00006b00ff0477ac */ /* 0x000eae0008000a00 */
[----:B------:R-:W3:Y:S01]  /*00b0*/  LDC.64 R6, c[0x0][0x388] ;  /* 0x0000e200ff067b82 */ /* 0x000ee20000000a00 */
[----:B0-----:R-:W-:-:S04]  /*00c0*/  IADD3 R8, P0, PT, R2, UR6, RZ ;  /* 0x0000000602087c10 */ /* 0x001fc8000ff1e0ff */
[----:B------:R-:W-:-:S05]  /*00d0*/  LEA.HI.X.SX32 R9, R2, UR7, 0x1, P0 ;  /* 0x0000000702097c11 */ /* 0x000fca00080f0eff */
[----:B--2---:R-:W2:Y:S01]  /*00e0*/  LDG.E.U8.CONSTANT R8, desc[UR4][R8.64] ;  /* 0x0000000408087981 */ /* 0x004ea2000c1e9100 */
[----:B-1----:R-:W-:-:S04]  /*00f0*/  IMAD.WIDE R4, R2, 0x4, R4 ;  /* 0x0000000402047825 */ /* 0x002fc800078e0204 */
[----:B---3--:R-:W-:Y:S02]  /*0100*/  IMAD.WIDE R6, R2, 0x4, R6 ;  /* 0x0000000402067825 */ /* 0x008fe400078e0206 */
[----:B------:R0:W5:Y:S04]  /*0110*/  LDG.E.CONSTANT R4, desc[UR4][R4.64] ;  /* 0x0000000404047981 */ /* 0x000168000c1e9900 */
[----:B------:R0:W5:Y:S01]  /*0120*/  LDG.E.CONSTANT R0, desc[UR4][R6.64] ;  /* 0x0000000406007981 */ /* 0x000162000c1e9900 */
[----:B--2---:R-:W-:-:S13]  /*0130*/  ISETP.NE.AND P0, PT, R8, 0x2, PT ;  /* 0x000000020800780c */ /* 0x004fda0003f05270 */
[----:B0-----:R-:W-:Y:S05]  /*0140*/  @!P0 BRA `(.L_x_107) ;  /* 0x0000000c00d08947 */ /* 0x001fea0003800000 */
[----:B------:R-:W-:-:S13]  /*0150*/  ISETP.NE.AND P0, PT, R8, 0x3, PT ;  /* 0x000000030800780c */ /* 0x000fda0003f05270 */
[----:B------:R-:W-:Y:S05]  /*0160*/  @P0 BRA `(.L_x_108) ;  /* 0x0000000c00880947 */ /* 0x000fea0003800000 */
[----:B-----5:R-:W-:Y:S01]  /*0170*/  LOP3.LUT R3, R4, 0x3, RZ, 0xc0, !PT ;  /* 0x0000000304037812 */ /* 0x020fe200078ec0ff */
[----:B------:R-:W-:Y:S01]  /*0180*/  BSSY.RECONVERGENT B0, `(.L_x_109) ;  /* 0x000000a000007945 */ /* 0x000fe20003800200 */
[----:B------:R-:W-:Y:S02]  /*0190*/  IMAD.MOV.U32 R5, RZ, RZ, RZ ;  /* 0x000000ffff057224 */ /* 0x000fe400078e00ff */
[----:B------:R-:W-:-:S13]  /*01a0*/  ISETP.GT.AND P0, PT, R3, 0x1, PT ;  /* 0x000000010300780c */ /* 0x000fda0003f04270 */
[----:B------:R-:W-:Y:S05]  /*01b0*/  @P0 BRA `(.L_x_110) ;  /* 0x0000000000100947 */ /* 0x000fea0003800000 */
[----:B------:R-:W-:-:S13]  /*01c0*/  ISETP.NE.AND P0, PT, R3, RZ, PT ;  /* 0x000000ff0300720c */ /* 0x000fda0003f05270 */
[----:B------:R-:W-:Y:S05]  /*01d0*/  @P0 BRA `(.L_x_111) ;  /* 0x0000000000100947 */ /* 0x000fea0003800000 */
[----:B------:R-:W-:Y:S01]  /*01e0*/  FADD R5, -R0, -RZ ;  /* 0x800000ff00057221 */ /* 0x000fe20000000100 */
[----:B------:R-:W-:Y:S06]  /*01f0*/  BRA `(.L_x_111) ;  /* 0x0000000000087947 */ /* 0x000fec0003800000 */
.L_x_110:
[----:B------:R-:W-:-:S13]  /*0200*/  ISETP.NE.AND P0, PT, R3, 0x2, PT ;  /* 0x000000020300780c */ /* 0x000fda0003f05270 */
[----:B------:R-:W-:-:S07]  /*0210*/  @!P0 IMAD.MOV.U32 R5, RZ, RZ, R0 ;  /* 0x000000ffff058224 */ /* 0x000fce00078e0000 */
.L_x_111:
[----:B------:R-:W-:Y:S05]  /*0220*/  BSYNC.RECONVERGENT B0 ;  /* 0x0000000000007941 */ /* 0x000fea0003800200 */
.L_x_109:
[----:B------:R-:W0:Y:S01]  /*0230*/  LDC.64 R6, c[0x0][0x398] ;  /* 0x0000e600ff067b82 */ /* 0x000e220000000a00 */
[----:B------:R-:W-:Y:S01]  /*0240*/  IMAD.SHL.U32 R3, R2, 0x10, RZ ;  /* 0x0000001002037824 */ /* 0x000fe200078e00ff */
[----:B------:R-:W-:Y:S03]  /*0250*/  BSSY.RECONVERGENT B0, `(.L_x_112) ;  /* 0x000000e000007945 */ /* 0x000fe60003800200 */
[----:B0-----:R-:W-:Y:S01]  /*0260*/  IMAD.WIDE R2, R3, 0x4, R6 ;  /* 0x0000000403027825 */ /* 0x001fe200078e0206 */
[----:B------:R-:W-:-:S03]  /*0270*/  SHF.R.U32.HI R6, RZ, 0x2, R4 ;  /* 0x00000002ff067819 */ /* 0x000fc60000011604 */
[----:B------:R-:W-:Y:S01]  /*0280*/  IMAD.MOV.U32 R7, RZ, RZ, RZ ;  /* 0x000000ffff077224 */ /* 0x000fe200078e00ff */
[----:B------:R0:W-:Y:S01]  /*0290*/  STG.E desc[UR4][R2.64], R5 ;  /* 0x0000000502007986 */ /* 0x0001e2000c101904 */
[----:B------:R-:W-:-:S04]  /*02a0*/  LOP3.LUT R6, R6, 0x3, RZ, 0xc0, !PT ;  /* 0x0000000306067812 */ /* 0x000fc800078ec0ff */
[----:B------:R-:W-:-:S13]  /*02b0*/  ISETP.GT.AND P0, PT, R6, 0x1, PT ;  /* 0x000000010600780c */ /* 0x000fda0003f04270 */
[----:B0-----:R-:W-:Y:S05]  /*02c0*/  @P0 BRA `(.L_x_113) ;  /* 0x0000000000100947 */ /* 0x001fea0003800000 */
[----:B------:R-:W-:-:S13]  /*02d0*/  ISETP.NE.AND P0, PT, R6, RZ, PT ;  /* 0x000000ff0600720c */ /* 0x000fda0003f05270 */
[----:B------:R-:W-:Y:S05]  /*02e0*/  @P0 BRA `(.L_x_114) ;  /* 0x0000000000100947 */ /* 0x000fea0003800000 */
[----:B------:R-:W-:Y:S01]  /*02f0*/  FADD R7, -R0, -RZ ;  /* 0x800000ff00077221 */ /* 0x000fe20000000100 */
[----:B------:R-:W-:Y:S06]  /*0300*/  BRA `(.L_x_114) ;  /* 0x0000000000087947 */ /* 0x000fec0003800000 */
.L_x_113:
[----:B------:R-:W-:-:S13]  /*0310*/  ISETP.NE.AND P0, PT, R6, 0x3, PT ;  /* 0x000000030600780c */ /* 0x000fda0003f05270 */
[----:B------:R-:W-:-:S07]  /*0320*/  @P0 IMAD.MOV.U32 R7, RZ, RZ, R0 ;  /* 0x000000ffff070224 */ /* 0x000fce00078e0000 */
.L_x_114:
[----:B------:R-:W-:Y:S05]  /*0330*/  BSYNC.RECONVERGENT B0 ;  /* 0x0000000000007941 */ /* 0x000fea0003800200 */
.L_x_112:
[----:B------:R-:W-:Y:S01]  /*0340*/  SHF.R.U32.HI R5, RZ, 0x4, R4 ;  /* 0x00000004ff057819 */ /* 0x000fe20000011604 */
[----:B------:R0:W-:Y:S01]  /*0350*/  STG.E desc[UR4][R2.64+0x4], R7 ;  /* 0x0000040702007986 */ /* 0x0001e2000c101904 */
[----:B------:R-:W-:Y:S01]  /*0360*/  BSSY.RECONVERGENT B0, `(.L_x_115) ;  /* 0x000000b000007945 */ /* 0x000fe20003800200 */
[----:B------:R-:W-:Y:S01]  /*0370*/  IMAD.MOV.U32 R9, RZ, RZ, RZ ;  /* 0x000000ffff097224 */ /* 0x000fe200078e00ff */
[----:B------:R-:W-:-:S04]  /*0380*/  LOP3.LUT R5, R5, 0x3, RZ, 0xc0, !PT ;  /* 0x0000000305057812 */ /* 0x000fc800078ec0ff */
[----:B------:R-:W-:-:S13]  /*0390*/  ISETP.GT.AND P0, PT, R5, 0x1, PT ;  /* 0x000000010500780c */ /* 0x000fda0003f04270 */
[----:B0-----:R-:W-:Y:S05]  /*03a0*/  @P0 BRA `(.L_x_116) ;  /* 0x0000000000100947 */ /* 0x001fea0003800000 */
[----:B------:R-:W-:-:S13]  /*03b0*/  ISETP.NE.AND P0, PT, R5, RZ, PT ;  /* 0x000000ff0500720c */ /* 0x000fda0003f05270 */
[----:B------:R-:W-:Y:S05]  /*03c0*/  @P0 BRA `(.L_x_117) ;  /* 0x0000000000100947 */ /* 0x000fea0003800000 */
[----:B------:R-:W-:Y:S01]  /*03d0*/  FADD R9, -R0, -RZ ;  /* 0x800000ff00097221 */ /* 0x000fe20000000100 */
[----:B------:R-:W-:Y:S06]  /*03e0*/  BRA `(.L_x_117) ;  /* 0x0000000000087947 */ /* 0x000fec0003800000 */
.L_x_116:
[----:B------:R-:W-:-:S13]  /*03f0*/  ISETP.NE.AND P0, PT, R5, 0x3, PT ;  /* 0x000000030500780c */ /* 0x000fda0003f05270 */
[----:B------:R-:W-:-:S07]  /*0400*/  @P0 IMAD.MOV.U32 R9, RZ, RZ, R0 ;  /* 0x000000ffff090224 */ /* 0x000fce00078e0000 */
.L_x_117:
[----:B------:R-:W-:Y:S05]  /*0410*/  BSYNC.RECONVERGENT B0 ;  /* 0x0000000000007941 */ /* 0x000fea0003800200 */
.L_x_115:
        /* <DEDUP_REMOVED lines=11> */
.L_x_119:
[----:B------:R-:W-:-:S13]  /*04d0*/  ISETP.NE.AND P0, PT, R5, 0x3, PT ;  /* 0x000000030500780c */ /* 0x000fda0003f05270 */
[----:B------:R-:W-:-:S07]  /*04e0*/  @P0 IMAD.MOV.U32 R7, RZ, RZ, R0 ;  /* 0x000000ffff070224 */ /* 0x000fce00078e0000 */
.L_x_120:
[----:B------:R-:W-:Y:S05]  /*04f0*/  BSYNC.RECONVERGENT B0 ;  /* 0x0000000000007941 */ /* 0x000fea0003800200 */
.L_x_118:
        /* <DEDUP_REMOVED lines=11> */
.L_x_122:
[----:B------:R-:W-:-:S13]  /*05b0*/  ISETP.NE.AND P0, PT, R5, 0x3, PT ;  /* 0x000000030500780c */ /* 0x000fda0003f05270 */
[----:B------:R-:W-:-:S07]  /*05c0*/  @P0 IMAD.MOV.U32 R9, RZ, RZ, R0 ;  /* 0x000000ffff090224 */ /* 0x000fce00078e0000 */
.L_x_123:
[----:B------:R-:W-:Y:S05]  /*05d0*/  BSYNC.RECONVERGENT B0 ;  /* 0x0000000000007941 */ /* 0x000fea0003800200 */
.L_x_121:
        /* <DEDUP_REMOVED lines=11> */
.L_x_125:
[----:B------:R-:W-:-:S13]  /*0690*/  ISETP.NE.AND P0, PT, R5, 0x3, PT ;  /* 0x000000030500780c */ /* 0x000fda0003f05270 */
[----:B------:R-:W-:-:S07]  /*06a0*/  @P0 IMAD.MOV.U32 R7, RZ, RZ, R0 ;  /* 0x000000ffff070224 */ /* 0x000fce00078e0000 */
.L_x_126:
[----:B------:R-:W-:Y:S05]  /*06b0*/  BSYNC.RECONVERGENT B0 ;  /* 0x0000000000007941 */ /* 0x000fea0003800200 */
.L_x_124:
        /* <DEDUP_REMOVED lines=11> */
.L_x_128:
[----:B------:R-:W-:-:S13]  /*0770*/  ISETP.NE.AND P0, PT, R5, 0x3, PT ;  /* 0x000000030500780c */ /* 0x000fda0003f05270 */
[----:B------:R-:W-:-:S07]  /*0780*/  @P0 IMAD.MOV.U32 R9, RZ, RZ, R0 ;  /* 0x000000ffff090224 */ /* 0x000fce00078e0000 */
.L_x_129:
[----:B------:R-:W-:Y:S05]  /*0790*/  BSYNC.RECONVERGENT B0 ;  /* 0x0000000000007941 */ /* 0x000fea0003800200 */
.L_x_127:
        /* <DEDUP_REMOVED lines=11> */
.L_x_131:
[----:B------:R-:W-:-:S13]  /*0850*/  ISETP.NE.AND P0, PT, R5, 0x3, PT ;  /* 0x000000030500780c */ /* 0x000fda0003f05270 */
[----:B------:R-:W-:-:S07]  /*0860*/  @P0 IMAD.MOV.U32 R7, RZ, RZ, R0 ;  /* 0x000000ffff070224 */ /* 0x000fce00078e0000 */
.L_x_132:
[----:B------:R-:W-:Y:S05]  /*0870*/  BSYNC.RECONVERGENT B0 ;  /* 0x0000000000007941 */ /* 0x000fea0003800200 */
.L_x_130:
        /* <DEDUP_REMOVED lines=11> */
.L_x_134:
[----:B------:R-:W-:-:S13]  /*0930*/  ISETP.NE.AND P0, PT, R5, 0x3, PT ;  /* 0x000000030500780c */ /* 0x000fda0003f05270 */
[----:B------:R-:W-:-:S07]  /*0940*/  @P0 IMAD.MOV.U32 R9, RZ, RZ, R0 ;  /* 0x000000ffff090224 */ /* 0x000fce00078e0000 */
.L_x_135:
[----:B------:R-:W-:Y:S05]  /*0950*/  BSYNC.RECONVERGENT B0 ;  /* 0x0000000000007941 */ /* 0x000fea0003800200 */
.L_x_133:
        /* <DEDUP_REMOVED lines=11> */
.L_x_137:
[----:B------:R-:W-:-:S13]  /*0a10*/  ISETP.NE.AND P0, PT, R5, 0x3, PT ;  /* 0x000000030500780c */ /* 0x000fda0003f05270 */
[----:B------:R-:W-:-:S07]  /*0a20*/  @P0 IMAD.MOV.U32 R7, RZ, RZ, R0 ;  /* 0x000000ffff070224 */ /* 0x000fce00078e0000 */
.L_x_138:
[----:B------:R-:W-:Y:S05]  /*0a30*/  BSYNC.RECONVERGENT B0 ;  /* 0x0000000000007941 */ /* 0x000fea0003800200 */
.L_x_136:
        /* <DEDUP_REMOVED lines=11> */
.L_x_140:
[----:B------:R-:W-:-:S13]  /*0af0*/  ISETP.NE.AND P0, PT, R5, 0x3, PT ;  /* 0x000000030500780c */ /* 0x000fda0003f05270 */
[----:B------:R-:W-:-:S07]  /*0b00*/  @P0 IMAD.MOV.U32 R9, RZ, RZ, R0 ;  /* 0x000000ffff090224 */ /* 0x000fce00078e0000 */
.L_x_141:
[----:B------:R-:W-:Y:S05]  /*0b10*/  BSYNC.RECONVERGENT B0 ;  /* 0x0000000000007941 */ /* 0x000fea0003800200 */
.L_x_139:
        /* <DEDUP_REMOVED lines=11> */
.L_x_143:
[----:B------:R-:W-:-:S13]  /*0bd0*/  ISETP.NE.AND P0, PT, R5, 0x3, PT ;  /* 0x000000030500780c */ /* 0x000fda0003f05270 */
[----:B------:R-:W-:-:S07]  /*0be0*/  @P0 IMAD.MOV.U32 R7, RZ, RZ, R0 ;  /* 0x000000ffff070224 */ /* 0x000fce00078e0000 */
.L_x_144:
[----:B------:R-:W-:Y:S05]  /*0bf0*/  BSYNC.RECONVERGENT B0 ;  /* 0x0000000000007941 */ /* 0x000fea0003800200 */
.L_x_142:
        /* <DEDUP_REMOVED lines=11> */
.L_x_146:
[----:B------:R-:W-:-:S13]  /*0cb0*/  ISETP.NE.AND P0, PT, R5, 0x3, PT ;  /* 0x000000030500780c */ /* 0x000fda0003f05270 */
[----:B------:R-:W-:-:S07]  /*0cc0*/  @P0 IMAD.MOV.U32 R9, RZ, RZ, R0 ;  /* 0x000000ffff090224 */ /* 0x000fce00078e0000 */
.L_x_147:
[----:B------:R-:W-:Y:S05]  /*0cd0*/  BSYNC.RECONVERGENT B0 ;  /* 0x0000000000007941 */ /* 0x000fea0003800200 */
.L_x_145:
        /* <DEDUP_REMOVED lines=11> */
.L_x_149:
[----:B------:R-:W-:-:S13]  /*0d90*/  ISETP.NE.AND P0, PT, R5, 0x3, PT ;  /* 0x000000030500780c */ /* 0x000fda0003f05270 */
[----:B------:R-:W-:-:S07]  /*0da0*/  @P0 IMAD.MOV.U32 R7, RZ, RZ, R0 ;  /* 0x000000ffff070224 */ /* 0x000fce00078e0000 */
.L_x_150:
[----:B------:R-:W-:Y:S05]  /*0db0*/  BSYNC.RECONVERGENT B0 ;  /* 0x0000000000007941 */ /* 0x000fea0003800200 */
.L_x_148:
        /* <DEDUP_REMOVED lines=11> */
.L_x_152:
[----:B------:R-:W-:-:S13]  /*0e70*/  ISETP.NE.AND P0, PT, R5, 0x3, PT ;  /* 0x000000030500780c */ /* 0x000fda0003f05270 */
[----:B------:R-:W-:-:S07]  /*0e80*/  @P0 IMAD.MOV.U32 R9, RZ, RZ, R0 ;  /* 0x000000ffff090224 */ /* 0x000fce00078e0000 */
.L_x_153:
[----:B------:R-:W-:Y:S05]  /*0e90*/  BSYNC.RECONVERGENT B0 ;  /* 0x0000000000007941 */ /* 0x000fea0003800200 */
.L_x_151:
[----:B------:R0:W-:Y:S01]  /*0ea0*/  STG.E desc[UR4][R2.64+0x38], R9 ;  /* 0x0000380902007986 */ /* 0x0001e2000c101904 */
[----:B------:R-:W-:Y:S01]  /*0eb0*/  SHF.R.U32.HI R4, RZ, 0x1e, R4 ;  /* 0x0000001eff047819 */ /* 0x000fe20000011604 */
[----:B------:R-:W-:Y:S01]  /*0ec0*/  BSSY.RECONVERGENT B0, `(.L_x_154) ;  /* 0x000000a000007945 */ /* 0x000fe20003800200 */
[----:B------:R-:W-:Y:S02]  /*0ed0*/  IMAD.MOV.U32 R5, RZ, RZ, RZ ;  /* 0x000000ffff057224 */ /* 0x000fe400078e00ff */
[----:B------:R-:W-:-:S13]  /*0ee0*/  ISETP.GT.AND P0, PT, R4, 0x1, PT ;  /* 0x000000010400780c */ /* 0x000fda0003f04270 */
[----:B0-----:R-:W-:Y:S05]  /*0ef0*/  @P0 BRA `(.L_x_155) ;  /* 0x0000000000100947 */ /* 0x001fea0003800000 */
[----:B------:R-:W-:-:S13]  /*0f00*/  ISETP.NE.AND P0, PT, R4, RZ, PT ;  /* 0x000000ff0400720c */ /* 0x000fda0003f05270 */
[----:B------:R-:W-:Y:S05]  /*0f10*/  @P0 BRA `(.L_x_156) ;  /* 0x0000000000100947 */ /* 0x000fea0003800000 */
[----:B------:R-:W-:Y:S01]  /*0f20*/  FADD R5, -R0, -RZ ;  /* 0x800000ff00057221 */ /* 0x000fe20000000100 */
[----:B------:R-:W-:Y:S06]  /*0f30*/  BRA `(.L_x_156) ;  /* 0x0000000000087947 */ /* 0x000fec0003800000 */
.L_x_155:
[----:B------:R-:W-:-:S13]  /*0f40*/  ISETP.NE.AND P0, PT, R4, 0x3, PT ;  /* 0x000000030400780c */ /* 0x000fda0003f05270 */
[----:B------:R-:W-:-:S07]  /*0f50*/  @P0 IMAD.MOV.U32 R5, RZ, RZ, R0 ;  /* 0x000000ffff050224 */ /* 0x000fce00078e0000 */
.L_x_156:
[----:B------:R-:W-:Y:S05]  /*0f60*/  BSYNC.RECONVERGENT B0 ;  /* 0x0000000000007941 */ /* 0x000fea0003800200 */
.L_x_154:
[----:B------:R-:W-:Y:S01]  /*0f70*/  STG.E desc[UR4][R2.64+0x3c], R5 ;  /* 0x00003c0502007986 */ /* 0x000fe2000c101904 */
[----:B------:R-:W-:Y:S05]  /*0f80*/  EXIT ;  /* 0x000000000000794d */ /* 0x000fea0003800000 */
.L_x_108:
[----:B------:R-:W0:Y:S01]  /*0f90*/  LDC.64 R6, c[0x0][0x398] ;  /* 0x0000e600ff067b82 */ /* 0x000e220000000a00 */
[----:B-----5:R-:W1:Y:S01]  /*0fa0*/  I2F.S8 R5, R4 ;  /* 0x0000000400057306 */ /* 0x020e620000001400 */
[----:B------:R-:W-:-:S07]  /*0fb0*/  IMAD.SHL.U32 R3, R2, 0x4, RZ ;  /* 0x0000000402037824 */ /* 0x000fce00078e00ff */
[----:B------:R-:W2:Y:S01]  /*0fc0*/  I2F.S8 R9, R4.B1 ;  /* 0x1000000400097306 */ /* 0x000ea20000001400 */
[----:B-1----:R-:W-:-:S07]  /*0fd0*/  FMUL R5, R0, R5 ;  /* 0x0000000500057220 */ /* 0x002fce0000400000 */
[----:B------:R-:W1:Y:S01]  /*0fe0*/  I2F.S8 R11, R4.B2 ;  /* 0x20000004000b7306 */ /* 0x000e620000001400 */
[----:B0-----:R-:W-:-:S07]  /*0ff0*/  IMAD.WIDE R2, R3, 0x4, R6 ;  /* 0x0000000403027825 */ /* 0x001fce00078e0206 */
[----:B------:R-:W0:Y:S01]  /*1000*/  I2F.S8 R13, R4.B3 ;  /* 0x30000004000d7306 */ /* 0x000e220000001400 */
[C---:B--2---:R-:W-:Y:S01]  /*1010*/  FMUL R9, R0.reuse, R9 ;  /* 0x0000000900097220 */ /* 0x044fe20000400000 */
[----:B------:R-:W-:Y:S01]  /*1020*/  STG.E desc[UR4][R2.64], R5 ;  /* 0x0000000502007986 */ /* 0x000fe2000c101904 */
[----:B-1----:R-:W-:-:S03]  /*1030*/  FMUL R11, R0, R11 ;  /* 0x0000000b000b7220 */ /* 0x002fc60000400000 */
[----:B------:R-:W-:Y:S04]  /*1040*/  STG.E desc[UR4][R2.64+0x4], R9 ;  /* 0x0000040902007986 */ /* 0x000fe8000c101904 */
[----:B------:R-:W-:Y:S01]  /*1050*/  STG.E desc[UR4][R2.64+0x8], R11 ;  /* 0x0000080b02007986 */ /* 0x000fe2000c101904 */
[----:B0-----:R-:W-:-:S05]  /*1060*/  FMUL R13, R0, R13 ;  /* 0x0000000d000d7220 */ /* 0x001fca0000400000 */
[----:B------:R-:W-:Y:S01]  /*1070*/  STG.E desc[UR4][R2.64+0xc], R13 ;  /* 0x00000c0d02007986 */ /* 0x000fe2000c101904 */
[----:B------:R-:W-:Y:S05]  /*1080*/  EXIT ;  /* 0x000000000000794d */ /* 0x000fea0003800000 */
.L_x_107:
[C---:B-----5:R-:W-:Y:S02]  /*1090*/  LOP3.LUT P1, RZ, R4.reuse, 0x8, RZ, 0xc0, !PT ;  /* 0x0000000804ff7812 */ /* 0x060fe4000782c0ff */
[C---:B------:R-:W-:Y:S02]  /*10a0*/  LOP3.LUT R3, R4.reuse, 0xf, RZ, 0xc0, !PT ;  /* 0x0000000f04037812 */ /* 0x040fe400078ec0ff */
[C---:B------:R-:W-:Y:S02]  /*10b0*/  ISETP.GE.AND P0, PT, R4.reuse, RZ, PT ;  /* 0x000000ff0400720c */ /* 0x040fe40003f06270 */
[----:B------:R-:W-:Y:S02]  /*10c0*/  LOP3.LUT P2, RZ, R4, 0x80, RZ, 0xc0, !PT ;  /* 0x0000008004ff7812 */ /* 0x000fe4000784c0ff */
[--C-:B------:R-:W-:Y:S02]  /*10d0*/  SHF.R.U32.HI R21, RZ, 0x1c, R4.reuse ;  /* 0x0000001cff157819 */ /* 0x100fe40000011604 */
[----:B------:R-:W-:-:S02]  /*10e0*/  SHF.R.U32.HI R10, RZ, 0x8, R4 ;  /* 0x00000008ff0a7819 */ /* 0x000fc40000011604 */
[----:B------:R-:W-:Y:S02]  /*10f0*/  SHF.R.U32.HI R7, RZ, 0x4, R4 ;  /* 0x00000004ff077819 */ /* 0x000fe40000011604 */
[C---:B------:R-:W-:Y:S02]  /*1100*/  @P1 LOP3.LUT R3, R4.reuse, 0xf0, RZ, 0xfc, !PT ;  /* 0x000000f004031812 */ /* 0x040fe400078efcff */
[----:B------:R-:W-:Y:S01]  /*1110*/  LOP3.LUT P1, RZ, R4, 0x800, RZ, 0xc0, !PT ;  /* 0x0000080004ff7812 */ /* 0x000fe2000782c0ff */
[----:B------:R-:W-:Y:S01]  /*1120*/  @!P0 VIADD R21, R21, 0xf0 ;  /* 0x000000f015158836 */ /* 0x000fe20000000000 */
[----:B------:R-:W-:Y:S01]  /*1130*/  LOP3.LUT R8, R10, 0xf, RZ, 0xc0, !PT ;  /* 0x0000000f0a087812 */ /* 0x000fe200078ec0ff */
[----:B------:R0:W1:Y:S01]  /*1140*/  I2F.S8 R5, R3 ;  /* 0x0000000300057306 */ /* 0x0000620000001400 */
[----:B------:R-:W-:Y:S02]  /*1150*/  LOP3.LUT P0, RZ, R4, 0x8000, RZ, 0xc0, !PT ;  /* 0x0000800004ff7812 */ /* 0x000fe4000780c0ff */
[----:B------:R-:W-:-:S02]  /*1160*/  LOP3.LUT R6, R7, 0xf, RZ, 0xc0, !PT ;  /* 0x0000000f07067812 */ /* 0x000fc400078ec0ff */
[----:B------:R-:W-:Y:S02]  /*1170*/  @P2 LOP3.LUT R6, R7, 0xf0, RZ, 0xfc, !PT ;  /* 0x000000f007062812 */ /* 0x000fe400078efcff */
[--C-:B------:R-:W-:Y:S01]  /*1180*/  SHF.R.U32.HI R7, RZ, 0xc, R4.reuse ;  /* 0x0000000cff077819 */ /* 0x100fe20000011604 */
[----:B------:R-:W2:Y:S01]  /*1190*/  I2F.S8 R21, R21 ;  /* 0x0000001500157306 */ /* 0x000ea20000001400 */
[----:B------:R-:W-:Y:S02]  /*11a0*/  SHF.R.U32.HI R12, RZ, 0x10, R4 ;  /* 0x00000010ff0c7819 */ /* 0x000fe40000011604 */
[----:B------:R-:W-:Y:S02]  /*11b0*/  @P1 LOP3.LUT R8, R10, 0xf0, RZ, 0xfc, !PT ;  /* 0x000000f00a081812 */ /* 0x000fe400078efcff */
[----:B------:R-:W-:Y:S02]  /*11c0*/  LOP3.LUT P1, RZ, R4, 0x80000, RZ, 0xc0, !PT ;  /* 0x0008000004ff7812 */ /* 0x000fe4000782c0ff */
[C---:B0-----:R-:W-:Y:S01]  /*11d0*/  LOP3.LUT R3, R7.reuse, 0xf, RZ, 0xc0, !PT ;  /* 0x0000000f07037812 */ /* 0x041fe200078ec0ff */
[----:B------:R0:W3:Y:S01]  /*11e0*/  I2F.S8 R9, R6 ;  /* 0x0000000600097306 */ /* 0x0000e20000001400 */
[----:B------:R-:W-:Y:S01]  /*11f0*/  LOP3.LUT R10, R12, 0xf, RZ, 0xc0, !PT ;  /* 0x0000000f0c0a7812 */ /* 0x000fe200078ec0ff */
[----:B-1----:R-:W-:Y:S01]  /*1200*/  FMUL R5, R0, R5 ;  /* 0x0000000500057220 */ /* 0x002fe20000400000 */
[----:B------:R-:W-:-:S02]  /*1210*/  @P0 LOP3.LUT R3, R7, 0xf0, RZ, 0xfc, !PT ;  /* 0x000000f007030812 */ /* 0x000fc400078efcff */
[----:B------:R-:W-:Y:S02]  /*1220*/  LOP3.LUT P0, RZ, R4, 0x800000, RZ, 0xc0, !PT ;  /* 0x0080000004ff7812 */ /* 0x000fe4000780c0ff */
[--C-:B------:R-:W-:Y:S01]  /*1230*/  SHF.R.U32.HI R14, RZ, 0x14, R4.reuse ;  /* 0x00000014ff0e7819 */ /* 0x100fe20000011604 */
[----:B------:R1:W4:Y:S01]  /*1240*/  I2F.S8 R11, R8 ;  /* 0x00000008000b7306 */ /* 0x0003220000001400 */
[----:B0-----:R-:W0:Y:S01]  /*1250*/  LDC.64 R6, c[0x0][0x398] ;  /* 0x0000e600ff067b82 */ /* 0x001e220000000a00 */
[----:B------:R-:W-:Y:S01]  /*1260*/  @P1 LOP3.LUT R10, R12, 0xf0, RZ, 0xfc, !PT ;  /* 0x000000f00c0a1812 */ /* 0x000fe200078efcff */
[----:B--2---:R-:W-:Y:S01]  /*1270*/  FMUL R21, R0, R21 ;  /* 0x0000001500157220 */ /* 0x004fe20000400000 */
[----:B------:R-:W-:Y:S02]  /*1280*/  LOP3.LUT P1, RZ, R4, 0x8000000, RZ, 0xc0, !PT ;  /* 0x0800000004ff7812 */ /* 0x000fe4000782c0ff */
[----:B------:R-:W-:Y:S01]  /*1290*/  LOP3.LUT R12, R14, 0xf, RZ, 0xc0, !PT ;  /* 0x0000000f0e0c7812 */ /* 0x000fe200078ec0ff */
[----:B---3--:R-:W-:Y:S01]  /*12a0*/  FMUL R9, R0, R9 ;  /* 0x0000000900097220 */ /* 0x008fe20000400000 */
[----:B------:R2:W3:Y:S01]  /*12b0*/  I2F.S8 R13, R3 ;  /* 0x00000003000d7306 */ /* 0x0004e20000001400 */
[----:B-1----:R-:W-:-:S02]  /*12c0*/  SHF.R.U32.HI R8, RZ, 0x18, R4 ;  /* 0x00000018ff087819 */ /* 0x002fc40000011604 */
[----:B------:R-:W-:Y:S02]  /*12d0*/  @P0 LOP3.LUT R12, R14, 0xf0, RZ, 0xfc, !PT ;  /* 0x000000f00e0c0812 */ /* 0x000fe400078efcff */
[----:B------:R-:W-:Y:S01]  /*12e0*/  LOP3.LUT R4, R8, 0xf, RZ, 0xc0, !PT ;  /* 0x0000000f08047812 */ /* 0x000fe200078ec0ff */
[----:B----4-:R-:W-:Y:S02]  /*12f0*/  FMUL R11, R0, R11 ;  /* 0x0000000b000b7220 */ /* 0x010fe40000400000 */
[----:B------:R-:W1:Y:S01]  /*1300*/  I2F.S8 R15, R10 ;  /* 0x0000000a000f7306 */ /* 0x000e620000001400 */
[----:B------:R-:W-:Y:S01]  /*1310*/  @P1 LOP3.LUT R4, R8, 0xf0, RZ, 0xfc, !PT ;  /* 0x000000f008041812 */ /* 0x000fe200078efcff */
[----:B--2---:R-:W-:Y:S02]  /*1320*/  IMAD.SHL.U32 R3, R2, 0x8, RZ ;  /* 0x0000000802037824 */ /* 0x004fe400078e00ff */
[----:B---3--:R-:W-:-:S04]  /*1330*/  FMUL R13, R0, R13 ;  /* 0x0000000d000d7220 */ /* 0x008fc80000400000 */
[----:B------:R-:W2:Y:S01]  /*1340*/  I2F.S8 R17, R12 ;  /* 0x0000000c00117306 */ /* 0x000ea20000001400 */
[----:B0-----:R-:W-:-:S05]  /*1350*/  IMAD.WIDE R6, R3, 0x4, R6 ;  /* 0x0000000403067825 */ /* 0x001fca00078e0206 */
[----:B------:R-:W-:Y:S01]  /*1360*/  STG.E desc[UR4][R6.64], R5 ;  /* 0x0000000506007986 */ /* 0x000fe2000c101904 */
[C---:B-1----:R-:W-:Y:S01]  /*1370*/  FMUL R15, R0.reuse, R15 ;  /* 0x0000000f000f7220 */ /* 0x042fe20000400000 */
[----:B------:R-:W0:Y:S02]  /*1380*/  I2F.S8 R19, R4 ;  /* 0x0000000400137306 */ /* 0x000e240000001400 */
[----:B------:R-:W-:Y:S04]  /*1390*/  STG.E desc[UR4][R6.64+0x1c], R21 ;  /* 0x00001c1506007986 */ /* 0x000fe8000c101904 */
[----:B------:R-:W-:Y:S01]  /*13a0*/  STG.E desc[UR4][R6.64+0x4], R9 ;  /* 0x0000040906007986 */ /* 0x000fe2000c101904 */
[----:B--2---:R-:W-:-:S03]  /*13b0*/  FMUL R17, R0, R17 ;  /* 0x0000001100117220 */ /* 0x004fc60000400000 */
[----:B------:R-:W-:Y:S04]  /*13c0*/  STG.E desc[UR4][R6.64+0x8], R11 ;  /* 0x0000080b06007986 */ /* 0x000fe8000c101904 */
[----:B------:R-:W-:Y:S01]  /*13d0*/  STG.E desc[UR4][R6.64+0xc], R13 ;  /* 0x00000c0d06007986 */ /* 0x000fe2000c101904 */
[----:B0-----:R-:W-:-:S03]  /*13e0*/  FMUL R19, R0, R19 ;  /* 0x0000001300137220 */ /* 0x001fc60000400000 */
[----:B------:R-:W-:Y:S04]  /*13f0*/  STG.E desc[UR4][R6.64+0x10], R15 ;  /* 0x0000100f06007986 */ /* 0x000fe8000c101904 */
[----:B------:R-:W-:Y:S04]  /*1400*/  STG.E desc[UR4][R6.64+0x14], R17 ;  /* 0x0000141106007986 */ /* 0x000fe8000c101904 */
[----:B------:R-:W-:Y:S01]  /*1410*/  STG.E desc[UR4][R6.64+0x18], R19 ;  /* 0x0000181306007986 */ /* 0x000fe2000c101904 */
[----:B------:R-:W-:Y:S05]  /*1420*/  EXIT ;  /* 0x000000000000794d */ /* 0x000fea0003800000 */
.L_x_157:
        /* <DEDUP_REMOVED lines=13> */
.L_x_162:


//--------------------- .text._Z22egaq_dequant_kernel_v1PKjPKfS2_Pfi --------------------------
	.section	.text._Z22egaq_dequant_kernel_v1PKjPKfS2_Pfi,"ax",@progbits
	.align	128
        .global         _Z22egaq_dequant_kernel_v1PKjPKfS2_Pfi
        .type           _Z22egaq_dequant_kernel_v1PKjPKfS2_Pfi,@function
        .size           _Z22egaq_dequant_kernel_v1PKjPKfS2_Pfi,(.L_x_163 - _Z22egaq_dequant_kernel_v1PKjPKfS2_Pfi)
        .other          _Z22egaq_dequant_kernel_v1PKjPKfS2_Pfi,@"STO_CUDA_ENTRY STV_DEFAULT"
_Z22egaq_dequant_kernel_v1PKjPKfS2_Pfi:
.text._Z22egaq_dequant_kernel_v1PKjPKfS2_Pfi:
        /* <DEDUP_REMOVED lines=8> */
[----:B------:R-:W0:Y:S01]  /*0080*/  LDC.64 R2, c[0x0][0x380] ;  /* 0x0000e000ff027b82 */ /* 0x000e220000000a00 */
[----:B------:R-:W1:Y:S07]  /*0090*/  LDCU.64 UR4, c[0x0][0x358] ;  /* 0x00006b00ff0477ac */ /* 0x000e6e0008000a00 */
[----:B------:R-:W2:Y:S08]  /*00a0*/  LDC.64 R14, c[0x0][0x390] ;  /* 0x0000e400ff0e7b82 */ /* 0x000eb00000000a00 */
[----:B------:R-:W3:Y:S01]  /*00b0*/  LDC.64 R6, c[0x0][0x388] ;  /* 0x0000e200ff067b82 */ /* 0x000ee20000000a00 */
[----:B0-----:R-:W-:-:S07]  /*00c0*/  IMAD.WIDE R2, R5, 0x4, R2 ;  /* 0x0000000405027825 */ /* 0x001fce00078e0202 */
[----:B------:R-:W0:Y:S01]  /*00d0*/  LDC.64 R16, c[0x0][0x398] ;  /* 0x0000e600ff107b82 */ /* 0x000e220000000a00 */
[----:B-1----:R0:W4:Y:S01]  /*00e0*/  LDG.E.CONSTANT R9, desc[UR4][R2.64] ;  /* 0x0000000402097981 */ /* 0x002122000c1e9900 */
[----:B--2---:R-:W-:-:S06]  /*00f0*/  IMAD.WIDE R14, R5, 0x4, R14 ;  /* 0x00000004050e7825 */ /* 0x004fcc00078e020e */
[----:B------:R-:W2:Y:S01]  /*0100*/  LDG.E.CONSTANT R14, desc[UR4][R14.64] ;  /* 0x000000040e0e7981 */ /* 0x000ea2000c1e9900 */
[----:B---3--:R-:W-:-:S05]  /*0110*/  IMAD.WIDE R6, R5, 0x4, R6 ;  /* 0x0000000405067825 */ /* 0x008fca00078e0206 */
[----:B------:R1:W3:Y:S01]  /*0120*/  LDG.E.CONSTANT R13, desc[UR4][R6.64] ;  /* 0x00000004060d7981 */ /* 0x0002e2000c1e9900 */
[----:B------:R-:W-:-:S04]  /*0130*/  IMAD.SHL.U32 R19, R5, 0x20, RZ ;  /* 0x0000002005137824 */ /* 0x000fc800078e00ff */
[----:B0-----:R-:W-:Y:S01]  /*0140*/  IMAD.WIDE R2, R19, 0x4, R16 ;  /* 0x0000000413027825 */ /* 0x001fe200078e0210 */
[----:B----4-:R-:W2:Y:S01]  /*0150*/  I2F.U8 R11, R9.B2 ;  /* 0x20000009000b7306 */ /* 0x010ea20000001000 */
[--C-:B------:R-:W-:Y:S02]  /*0160*/  SHF.R.U32.HI R8, RZ, 0x2, R9.reuse ;  /* 0x00000002ff087819 */ /* 0x100fe40000011609 */
[--C-:B------:R-:W-:Y:S02]  /*0170*/  SHF.R.U32.HI R12, RZ, 0x4, R9.reuse ;  /* 0x00000004ff0c7819 */ /* 0x100fe40000011609 */
[--C-:B------:R-:W-:Y:S02]  /*0180*/  SHF.R.U32.HI R20, RZ, 0xa, R9.reuse ;  /* 0x0000000aff147819 */ /* 0x100fe40000011609 */
[--C-:B------:R-:W-:Y:S01]  /*0190*/  SHF.R.U32.HI R19, RZ, 0xc, R9.reuse ;  /* 0x0000000cff137819 */ /* 0x100fe20000011609 */
[----:B------:R-:W0:Y:S01]  /*01a0*/  I2F.U8 R21, R9.B3 ;  /* 0x3000000900157306 */ /* 0x000e220000001000 */
[----:B------:R-:W-:-:S02]  /*01b0*/  SHF.R.U32.HI R18, RZ, 0xe, R9 ;  /* 0x0000000eff127819 */ /* 0x000fc40000011609 */
[--C-:B------:R-:W-:Y:S02]  /*01c0*/  SHF.R.U32.HI R17, RZ, 0x10, R9.reuse ;  /* 0x00000010ff117819 */ /* 0x100fe40000011609 */
[--C-:B------:R-:W-:Y:S01]  /*01d0*/  SHF.R.U32.HI R16, RZ, 0x12, R9.reuse ;  /* 0x00000012ff107819 */ /* 0x100fe20000011609 */
[C---:B--2---:R-:W-:Y:S01]  /*01e0*/  FMUL R5, R14.reuse, R11 ;  /* 0x0000000b0e057220 */ /* 0x044fe20000400000 */
[--C-:B------:R-:W-:Y:S02]  /*01f0*/  SHF.R.U32.HI R15, RZ, 0x14, R9.reuse ;  /* 0x00000014ff0f7819 */ /* 0x100fe40000011609 */
[--C-:B------:R-:W-:Y:S02]  /*0200*/  SHF.R.U32.HI R10, RZ, 0x16, R9.reuse ;  /* 0x00000016ff0a7819 */ /* 0x100fe40000011609 */
[--C-:B-1----:R-:W-:Y:S01]  /*0210*/  SHF.R.U32.HI R7, RZ, 0x18, R9.reuse ;  /* 0x00000018ff077819 */ /* 0x102fe20000011609 */
[----:B------:R-:W-:Y:S01]  /*0220*/  STG.E desc[UR4][R2.64+0x40], R5 ;  /* 0x0000400502007986 */ /* 0x000fe2000c101904 */
[--C-:B------:R-:W-:Y:S01]  /*0230*/  SHF.R.U32.HI R6, RZ, 0x1a, R9.reuse ;  /* 0x0000001aff067819 */ /* 0x100fe20000011609 */
[----:B0-----:R-:W-:Y:S01]  /*0240*/  FMUL R11, R14, R21 ;  /* 0x000000150e0b7220 */ /* 0x001fe20000400000 */
[----:B------:R-:W-:-:S02]  /*0250*/  SHF.R.U32.HI R14, RZ, 0x6, R9 ;  /* 0x00000006ff0e7819 */ /* 0x000fc40000011609 */
[--C-:B------:R-:W-:Y:S02]  /*0260*/  SHF.R.U32.HI R21, RZ, 0x8, R9.reuse ;  /* 0x00000008ff157819 */ /* 0x100fe40000011609 */
[--C-:B------:R-:W-:Y:S01]  /*0270*/  SHF.R.U32.HI R4, RZ, 0x1c, R9.reuse ;  /* 0x0000001cff047819 */ /* 0x100fe20000011609 */
[----:B------:R-:W-:Y:S01]  /*0280*/  STG.E desc[UR4][R2.64+0x44], R11 ;  /* 0x0000440b02007986 */ /* 0x000fe2000c101904 */
[----:B------:R-:W-:Y:S02]  /*0290*/  LOP3.LUT R0, R9, 0x3, RZ, 0xc0, !PT ;  /* 0x0000000309007812 */ /* 0x000fe400078ec0ff */
[----:B------:R-:W-:Y:S02]  /*02a0*/  SHF.R.U32.HI R9, RZ, 0x1e, R9 ;  /* 0x0000001eff097819 */ /* 0x000fe40000011609 */
[----:B------:R-:W-:Y:S02]  /*02b0*/  LOP3.LUT R8, R8, 0x3, RZ, 0xc0, !PT ;  /* 0x0000000308087812 */ /* 0x000fe400078ec0ff */
[----:B------:R-:W-:-:S02]  /*02c0*/  LOP3.LUT R12, R12, 0x3, RZ, 0xc0, !PT ;  /* 0x000000030c0c7812 */ /* 0x000fc400078ec0ff */
[----:B------:R-:W-:Y:S02]  /*02d0*/  LOP3.LUT R14, R14, 0x3, RZ, 0xc0, !PT ;  /* 0x000000030e0e7812 */ /* 0x000fe400078ec0ff */
[----:B------:R-:W-:Y:S02]  /*02e0*/  LOP3.LUT R21, R21, 0x3, RZ, 0xc0, !PT ;  /* 0x0000000315157812 */ /* 0x000fe400078ec0ff */
[----:B------:R-:W-:Y:S02]  /*02f0*/  LOP3.LUT R20, R20, 0x3, RZ, 0xc0, !PT ;  /* 0x0000000314147812 */ /* 0x000fe400078ec0ff */
[----:B------:R-:W-:Y:S02]  /*0300*/  LOP3.LUT R19, R19, 0x3, RZ, 0xc0, !PT ;  /* 0x0000000313137812 */ /* 0x000fe400078ec0ff */
        /* <DEDUP_REMOVED lines=8> */
[----:B------:R-:W-:Y:S02]  /*0390*/  I2FP.F32.U32 R0, R0 ;  /* 0x0000000000007245 */ /* 0x000fe40000201000 */
[----:B------:R-:W-:Y:S02]  /*03a0*/  I2FP.F32.U32 R9, R9 ;  /* 0x0000000900097245 */ /* 0x000fe40000201000 */
[----:B------:R-:W-:Y:S02]  /*03b0*/  I2FP.F32.U32 R8, R8 ;  /* 0x0000000800087245 */ /* 0x000fe40000201000 */
[----:B------:R-:W-:Y:S01]  /*03c0*/  I2FP.F32.U32 R12, R12 ;  /* 0x0000000c000c7245 */ /* 0x000fe20000201000 */
[----:B---3--:R-:W-:Y:S01]  /*03d0*/  FMUL R9, R13, R9 ;  /* 0x000000090d097220 */ /* 0x008fe20000400000 */
[----:B------:R-:W-:Y:S02]  /*03e0*/  I2FP.F32.U32 R14, R14 ;  /* 0x0000000e000e7245 */ /* 0x000fe40000201000 */
[----:B------:R-:W-:-:S02]  /*03f0*/  I2FP.F32.U32 R22, R21 ;  /* 0x0000001500167245 */ /* 0x000fc40000201000 */
[----:B------:R-:W-:Y:S01]  /*0400*/  I2FP.F32.U32 R20, R20 ;  /* 0x0000001400147245 */ /* 0x000fe20000201000 */
[C---:B------:R-:W-:Y:S01]  /*0410*/  FMUL R21, R13.reuse, R14 ;  /* 0x0000000e0d157220 */ /* 0x040fe20000400000 */
        /* <DEDUP_REMOVED lines=18> */
[C---:B------:R-:W-:Y:S01]  /*0540*/  FMUL R28, R13.reuse, R28 ;  /* 0x0000001c0d1c7220 */ /* 0x040fe20000400000 */
[C---:B------:R-:W-:Y:S01]  /*0550*/  FMUL R10, R13.reuse, R10 ;  /* 0x0000000a0d0a7220 */ /* 0x040fe20000400000 */
[C---:B------:R-:W-:Y:S01]  /*0560*/  FMUL R7, R13.reuse, R7 ;  /* 0x000000070d077220 */ /* 0x040fe20000400000 */
[C---:B------:R-:W-:Y:S01]  /*0570*/  FMUL R6, R13.reuse, R6 ;  /* 0x000000060d067220 */ /* 0x040fe20000400000 */
[----:B------:R-:W-:Y:S01]  /*0580*/  FMUL R13, R13, R4 ;  /* 0x000000040d0d7220 */ /* 0x000fe20000400000 */
[----:B------:R-:W-:Y:S04]  /*0590*/  STG.E desc[UR4][R2.64], R15 ;  /* 0x0000000f02007986 */ /* 0x000fe8000c101904 */
        /* <DEDUP_REMOVED lines=14> */
[----:B------:R-:W-:Y:S01]  /*0680*/  STG.E desc[UR4][R2.64+0x38], R13 ;  /* 0x0000380d02007986 */ /* 0x000fe2000c101904 */
[----:B------:R-:W-:Y:S05]  /*0690*/  EXIT ;  /* 0x000000000000794d */ /* 0x000fea0003800000 */
.L_x_158:
        /* <DEDUP_REMOVED lines=14> */
.L_x_163:


//--------------------- .nv.shared.reserved.0     --------------------------
	.section	.nv.shared.reserved.0,"aw",@nobits
	.weak		__nv_reservedSMEM_offset_0_alias
	.size		__nv_reservedSMEM_offset_0_alias, 0, 64
	.other		__nv_reservedSMEM_offset_0_alias,@"STO_CUDA_RESERVED_SHARED STV_DEFAULT"
__nv_reservedSMEM_offset_0_alias:
	.zero		0
	.zero		64


//--------------------- .nv.constant0._Z22check_memory_alignmentPKvPi --------------------------
	.section	.nv.constant0._Z22check_memory_alignmentPKvPi,"a",@progbits
	.sectionflags	@""
	.align	4
.nv.constant0._Z22check_memory_alignmentPKvPi:
	.zero		912


//--------------------- .nv.constant0._Z26egaq_matmul_warp_optimizedPKjPKfPfS2_iii --------------------------
	.section	.nv.constant0._Z26egaq_matmul_warp_optimizedPKjPKfPfS2_iii,"a",@progbits
	.sectionflags	@""
	.align	4
.nv.constant0._Z26egaq_matmul_warp_optimizedPKjPKfPfS2_iii:
	.zero		940


//--------------------- .nv.constant0._Z18egaq_matmul_kernelPKjPKfPfS2_PKhiii --------------------------
	.section	.nv.constant0._Z18egaq_matmul_kernelPKjPKfPfS2_PKhiii,"a",@progbits
	.sectionflags	@""
	.align	4
.nv.constant0._Z18egaq_matmul_kernelPKjPKfPfS2_PKhiii:
	.zero		948


//--------------------- .nv.constant0._Z27egaq_dequant_ternary_kernelPKjPKfPKhPfi --------------------------
	.section	.nv.constant0._Z27egaq_dequant_ternary_kernelPKjPKfPKhPfi,"a",@progbits
	.sectionflags	@""
	.align	4
.nv.constant0._Z27egaq_dequant_ternary_kernelPKjPKfPKhPfi:
	.zero		932


//--------------------- .nv.constant0._Z22egaq_dequant_kernel_v1PKjPKfS2_Pfi --------------------------
	.section	.nv.constant0._Z22egaq_dequant_kernel_v1PKjPKfS2_Pfi,"a",@progbits
	.sectionflags	@""
	.align	4
.nv.constant0._Z22egaq_dequant_kernel_v1PKjPKfS2_Pfi:
	.zero		932


//--------------------- SYMBOLS --------------------------

	.type		.nv.reservedSmem.offset0,@object
	.size		.nv.reservedSmem.offset0,0x4
